def matmul_kernel(
    a_ptr,
    b_ptr,
    c_ptr,
    M,
    N,
    K,
    stride_am,
    stride_ak,
    stride_bk,
    stride_bn,
    stride_cm,
    stride_cn,
    BLOCK_M: tl.constexpr,
    BLOCK_N: tl.constexpr,
    BLOCK_K: tl.constexpr,
    GROUP_M: tl.constexpr,
):
    pid = tl.program_id(axis=0)
    num_pid_m = tl.cdiv(M, BLOCK_M)
    num_pid_n = tl.cdiv(N, BLOCK_N)
    num_pid_in_group = GROUP_M * num_pid_n
    group_id = pid // num_pid_in_group
    first_pid_m = group_id * GROUP_M
    group_size_m = min(num_pid_m - first_pid_m, GROUP_M)
    pid_m = first_pid_m + ((pid % num_pid_in_group) % group_size_m)
    pid_n = (pid % num_pid_in_group) // group_size_m

    offs_am = (pid_m * BLOCK_M + tl.arange(0, BLOCK_M)) % M
    offs_bn = (pid_n * BLOCK_N + tl.arange(0, BLOCK_N)) % N
    offs_k = tl.arange(0, BLOCK_K)
    a_ptrs = a_ptr + offs_am[:, None] * stride_am + offs_k[None, :] * stride_ak
    b_ptrs = b_ptr + offs_k[:, None] * stride_bk + offs_bn[None, :] * stride_bn

    acc = tl.zeros((BLOCK_M, BLOCK_N), dtype=tl.float32)
    for kk in range(0, tl.cdiv(K, BLOCK_K)):
        a = tl.load(a_ptrs, mask=offs_k[None, :] < K - kk * BLOCK_K, other=0.0)
        b = tl.load(b_ptrs, mask=offs_k[:, None] < K - kk * BLOCK_K, other=0.0)
        acc = tl.dot(a, b, acc)
        a_ptrs += BLOCK_K * stride_ak
        b_ptrs += BLOCK_K * stride_bk

    c = acc.to(c_ptr.dtype.element_ty)
    offs_cm = pid_m * BLOCK_M + tl.arange(0, BLOCK_M)
    offs_cn = pid_n * BLOCK_N + tl.arange(0, BLOCK_N)
    c_ptrs = c_ptr + offs_cm[:, None] * stride_cm + offs_cn[None, :] * stride_cn
    mask = (offs_cm[:, None] < M) & (offs_cn[None, :] < N)
    tl.store(c_ptrs, c, mask=mask)

# config = {"BLOCK_K": 64, "BLOCK_M": 64, "BLOCK_N": 16, "GROUP_M": 8, "arch": "sm_100", "dtype": "fp8e4m3", "num_ctas": 1, "num_stages": 2, "num_warps": 4}
# arch = sm_100


// ===== COMPILED SASS (sm_100a) =====

	.target	sm_100a

	.elftype	@"ET_EXEC"


//--------------------- .note.nv.tkinfo           --------------------------
	.section	.note.nv.tkinfo,"",@"SHT_NOTE"
	.sectionflags	@"SHF_NOTE_NV_TKINFO"
	.tkinfo
        /*0018*/ 	.word	0x00000081
        /*0030*/ 	.string	""
        /*0030*/ 	.string	"ptxas-blackwell"
        /*0030*/ 	.string	"Cuda compilation tools, release 12.9, V12.9.86"
        /*0030*/ 	.string	"Build cuda_12.9.r12.9/compiler.36037853_0"
        /*0030*/ 	.string	"-v  -suppress-debug-info  -lineinfo  -arch sm_100a "



//--------------------- .note.nv.cuver            --------------------------
	.section	.note.nv.cuver,"",@"SHT_NOTE"
	.sectionflags	@"SHF_NOTE_NV_CUVER"
        /*0018*/ 	.short	0x0001
        /*001a*/ 	.short	0x0064
        /*001c*/ 	.short	0x0001
        /*001e*/ 	.short	0x0000
        /*0020*/ 	.short	0x0001
        /*0022*/ 	.short	0x0000


//--------------------- .nv.info                  --------------------------
	.section	.nv.info,"",@"SHT_CUDA_INFO"
	.align	4


	//----- nvinfo : EIATTR_REGCOUNT
	.align		4
        /*0000*/ 	.byte	0x04, 0x2f
        /*0002*/ 	.short	(.L_4 - .L_3)
	.align		4
.L_3:
        /*0004*/ 	.word	index@(matmul_kernel)
        /*0008*/ 	.word	0x000000a8


	//----- nvinfo : EIATTR_FRAME_SIZE
	.align		4
.L_4:
        /*000c*/ 	.byte	0x04, 0x11
        /*000e*/ 	.short	(.L_6 - .L_5)
	.align		4
.L_5:
        /*0010*/ 	.word	index@($__internal_2_$__cuda_sm10x_tcgen05_guardrail_trap_unallocated_columns_being_dealloced)
        /*0014*/ 	.word	0x00000000


	//----- nvinfo : EIATTR_FRAME_SIZE
	.align		4
.L_6:
        /*0018*/ 	.byte	0x04, 0x11
        /*001a*/ 	.short	(.L_8 - .L_7)
	.align		4
.L_7:
        /*001c*/ 	.word	index@($__internal_1_$__cuda_sm10x_tcgen05_guardrail_trap_phase_invalid_during_alloc)
        /*0020*/ 	.word	0x00000000


	//----- nvinfo : EIATTR_FRAME_SIZE
	.align		4
.L_8:
        /*0024*/ 	.byte	0x04, 0x11
        /*0026*/ 	.short	(.L_10 - .L_9)
	.align		4
.L_9:
        /*0028*/ 	.word	index@($__internal_0_$__cuda_sm10x_tcgen05_guardrail_trap_col_being_dealloced_not_returned_by_alloc)
        /*002c*/ 	.word	0x00000000


	//----- nvinfo : EIATTR_FRAME_SIZE
	.align		4
.L_10:
        /*0030*/ 	.byte	0x04, 0x11
        /*0032*/ 	.short	(.L_12 - .L_11)
	.align		4
.L_11:
        /*0034*/ 	.word	index@(matmul_kernel)
        /*0038*/ 	.word	0x00000000


	//----- nvinfo : EIATTR_MIN_STACK_SIZE
	.align		4
.L_12:
        /*003c*/ 	.byte	0x04, 0x12
        /*003e*/ 	.short	(.L_14 - .L_13)
	.align		4
.L_13:
        /*0040*/ 	.word	index@(matmul_kernel)
        /*0044*/ 	.word	0x00000000
.L_14:


//--------------------- .nv.info.matmul_kernel    --------------------------
	.section	.nv.info.matmul_kernel,"",@"SHT_CUDA_INFO"
	.sectionflags	@""
	.align	4


	//----- nvinfo : EIATTR_CUDA_API_VERSION
	.align		4
        /*0000*/ 	.byte	0x04, 0x37
        /*0002*/ 	.short	(.L_16 - .L_15)
.L_15:
        /*0004*/ 	.word	0x00000081


	//----- nvinfo : EIATTR_KPARAM_INFO
	.align		4
.L_16:
        /*0008*/ 	.byte	0x04, 0x17
        /*000a*/ 	.short	(.L_18 - .L_17)
.L_17:
        /*000c*/ 	.word	0x00000000
        /*0010*/ 	.short	0x000d
        /*0012*/ 	.short	0x0048
        /*0014*/ 	.byte	0x00, 0xf4, 0x21, 0x00


	//----- nvinfo : EIATTR_KPARAM_INFO
	.align		4
.L_18:
        /*0018*/ 	.byte	0x04, 0x17
        /*001a*/ 	.short	(.L_20 - .L_19)
.L_19:
        /*001c*/ 	.word	0x00000000
        /*0020*/ 	.short	0x000c
        /*0022*/ 	.short	0x0040
        /*0024*/ 	.byte	0x00, 0xf4, 0x21, 0x00


	//----- nvinfo : EIATTR_KPARAM_INFO
	.align		4
.L_20:
        /*0028*/ 	.byte	0x04, 0x17
        /*002a*/ 	.short	(.L_22 - .L_21)
.L_21:
        /*002c*/ 	.word	0x00000000
        /*0030*/ 	.short	0x000b
        /*0032*/ 	.short	0x0038
        /*0034*/ 	.byte	0x00, 0xf0, 0x11, 0x00


	//----- nvinfo : EIATTR_KPARAM_INFO
	.align		4
.L_22:
        /*0038*/ 	.byte	0x04, 0x17
        /*003a*/ 	.short	(.L_24 - .L_23)
.L_23:
        /*003c*/ 	.word	0x00000000
        /*0040*/ 	.short	0x000a
        /*0042*/ 	.short	0x0034
        /*0044*/ 	.byte	0x00, 0xf0, 0x11, 0x00


	//----- nvinfo : EIATTR_KPARAM_INFO
	.align		4
.L_24:
        /*0048*/ 	.byte	0x04, 0x17
        /*004a*/ 	.short	(.L_26 - .L_25)
.L_25:
        /*004c*/ 	.word	0x00000000
        /*0050*/ 	.short	0x0009
        /*0052*/ 	.short	0x0030
        /*0054*/ 	.byte	0x00, 0xf0, 0x11, 0x00


	//----- nvinfo : EIATTR_KPARAM_INFO
	.align		4
.L_26:
        /*0058*/ 	.byte	0x04, 0x17
        /*005a*/ 	.short	(.L_28 - .L_27)
.L_27:
        /*005c*/ 	.word	0x00000000
        /*0060*/ 	.short	0x0008
        /*0062*/ 	.short	0x002c
        /*0064*/ 	.byte	0x00, 0xf0, 0x11, 0x00


	//----- nvinfo : EIATTR_KPARAM_INFO
	.align		4
.L_28:
        /*0068*/ 	.byte	0x04, 0x17
        /*006a*/ 	.short	(.L_30 - .L_29)
.L_29:
        /*006c*/ 	.word	0x00000000
        /*0070*/ 	.short	0x0007
        /*0072*/ 	.short	0x0028
        /*0074*/ 	.byte	0x00, 0xf0, 0x11, 0x00


	//----- nvinfo : EIATTR_KPARAM_INFO
	.align		4
.L_30:
        /*0078*/ 	.byte	0x04, 0x17
        /*007a*/ 	.short	(.L_32 - .L_31)
.L_31:
        /*007c*/ 	.word	0x00000000
        /*0080*/ 	.short	0x0006
        /*0082*/ 	.short	0x0024
        /*0084*/ 	.byte	0x00, 0xf0, 0x11, 0x00


	//----- nvinfo : EIATTR_KPARAM_INFO
	.align		4
.L_32:
        /*0088*/ 	.byte	0x04, 0x17
        /*008a*/ 	.short	(.L_34 - .L_33)
.L_33:
        /*008c*/ 	.word	0x00000000
        /*0090*/ 	.short	0x0005
        /*0092*/ 	.short	0x0020
        /*0094*/ 	.byte	0x00, 0xf0, 0x11, 0x00


	//----- nvinfo : EIATTR_KPARAM_INFO
	.align		4
.L_34:
        /*0098*/ 	.byte	0x04, 0x17
        /*009a*/ 	.short	(.L_36 - .L_35)
.L_35:
        /*009c*/ 	.word	0x00000000
        /*00a0*/ 	.short	0x0004
        /*00a2*/ 	.short	0x001c
        /*00a4*/ 	.byte	0x00, 0xf0, 0x11, 0x00


	//----- nvinfo : EIATTR_KPARAM_INFO
	.align		4
.L_36:
        /*00a8*/ 	.byte	0x04, 0x17
        /*00aa*/ 	.short	(.L_38 - .L_37)
.L_37:
        /*00ac*/ 	.word	0x00000000
        /*00b0*/ 	.short	0x0003
        /*00b2*/ 	.short	0x0018
        /*00b4*/ 	.byte	0x00, 0xf0, 0x11, 0x00


	//----- nvinfo : EIATTR_KPARAM_INFO
	.align		4
.L_38:
        /*00b8*/ 	.byte	0x04, 0x17
        /*00ba*/ 	.short	(.L_40 - .L_39)
.L_39:
        /*00bc*/ 	.word	0x00000000
        /*00c0*/ 	.short	0x0002
        /*00c2*/ 	.short	0x0010
        /*00c4*/ 	.byte	0x00, 0xf4, 0x21, 0x00


	//----- nvinfo : EIATTR_KPARAM_INFO
	.align		4
.L_40:
        /*00c8*/ 	.byte	0x04, 0x17
        /*00ca*/ 	.short	(.L_42 - .L_41)
.L_41:
        /*00cc*/ 	.word	0x00000000
        /*00d0*/ 	.short	0x0001
        /*00d2*/ 	.short	0x0008
        /*00d4*/ 	.byte	0x00, 0xf4, 0x21, 0x00


	//----- nvinfo : EIATTR_KPARAM_INFO
	.align		4
.L_42:
        /*00d8*/ 	.byte	0x04, 0x17
        /*00da*/ 	.short	(.L_44 - .L_43)
.L_43:
        /*00dc*/ 	.word	0x00000000
        /*00e0*/ 	.short	0x0000
        /*00e2*/ 	.short	0x0000
        /*00e4*/ 	.byte	0x00, 0xf4, 0x21, 0x00


	//----- nvinfo : EIATTR_AT_ENTRY_FRAGMENTS
	.align		4
.L_44:
        /*00e8*/ 	.byte	0x04, 0x4f
        /*00ea*/ 	.short	(.L_46 - .L_45)


	//   ....[0]....
.L_45:
        /*00ec*/ 	.word	0x00000004


	//----- nvinfo : EIATTR_RESERVED_SMEM_USED
	.align		4
.L_46:
        /*00f0*/ 	.byte	0x01, 0x41
	.zero		2


	//----- nvinfo : EIATTR_SPARSE_MMA_MASK
	.align		4
        /*00f4*/ 	.byte	0x03, 0x50
        /*00f6*/ 	.short	0x0000


	//----- nvinfo : EIATTR_TCGEN05_1CTA_USED
	.align		4
        /*00f8*/ 	.byte	0x01, 0x51
	.zero		2


	//----- nvinfo : EIATTR_MAXREG_COUNT
	.align		4
        /*00fc*/ 	.byte	0x03, 0x1b
        /*00fe*/ 	.short	0x00ff


	//----- nvinfo : EIATTR_NUM_BARRIERS
	.align		4
        /*0100*/ 	.byte	0x02, 0x4c
        /*0102*/ 	.byte	0x01
	.zero		1


	//----- nvinfo : EIATTR_INT_WARP_WIDE_INSTR_OFFSETS
	.align		4
        /*0104*/ 	.byte	0x04, 0x31
        /*0106*/ 	.short	(.L_48 - .L_47)


	//   ....[0]....
.L_47:
        /*0108*/ 	.word	0x00001320


	//   ....[1]....
        /*010c*/ 	.word	0x00001340


	//   ....[2]....
        /*0110*/ 	.word	0x00002660


	//   ....[3]....
        /*0114*/ 	.word	0x00004a80


	//   ....[4]....
        /*0118*/ 	.word	0x00004ad0


	//----- nvinfo : EIATTR_COOP_GROUP_MASK_REGIDS
	.align		4
.L_48:
        /*011c*/ 	.byte	0x04, 0x29
        /*011e*/ 	.short	(.L_50 - .L_49)


	//   ....[0]....
.L_49:
        /*0120*/ 	.word	0xffffffff


	//   ....[1]....
        /*0124*/ 	.word	0xffffffff


	//   ....[2]....
        /*0128*/ 	.word	0xffffffff


	//   ....[3]....
        /*012c*/ 	.word	0xffffffff


	//----- nvinfo : EIATTR_COOP_GROUP_INSTR_OFFSETS
	.align		4
.L_50:
        /*0130*/ 	.byte	0x04, 0x28
        /*0132*/ 	.short	(.L_52 - .L_51)


	//   ....[0]....
.L_51:
        /*0134*/ 	.word	0x00000070


	//   ....[1]....
        /*0138*/ 	.word	0x00000320


	//   ....[2]....
        /*013c*/ 	.word	0x00004920


	//   ....[3]....
        /*0140*/ 	.word	0x00004b80


	//----- nvinfo : EIATTR_VRC_CTA_INIT_COUNT
	.align		4
.L_52:
        /*0144*/ 	.byte	0x02, 0x4a
        /*0146*/ 	.byte	0x80
	.zero		1


	//----- nvinfo : EIATTR_MBARRIER_INSTR_OFFSETS
	.align		4
        /*0148*/ 	.byte	0x04, 0x39
        /*014a*/ 	.short	(.L_54 - .L_53)


	//   ....[0]....
.L_53:
        /*014c*/ 	.word	0x00001450
        /*0150*/ 	.word	0x000000ff
        /*0154*/ 	.word	0x00000000
        /*0158*/ 	.short	0x0100
        /*015a*/ 	.byte	0x0f
	.zero		1


	//   ....[1]....
        /*015c*/ 	.word	0x00002690
        /*0160*/ 	.word	0x000000ff
        /*0164*/ 	.word	0x00002808
        /*0168*/ 	.short	0x0100
        /*016a*/ 	.byte	0x0d
	.zero		1


	//   ....[2]....
        /*016c*/ 	.word	0x00002d70
        /*0170*/ 	.word	0x000000ff
        /*0174*/ 	.word	0x00000000
        /*0178*/ 	.short	0x010a
        /*017a*/ 	.byte	0x0f
	.zero		1


	//   ....[3]....
        /*017c*/ 	.word	0x00004250
        /*0180*/ 	.word	0x000000ff
        /*0184*/ 	.word	0x00000000
        /*0188*/ 	.short	0x010a
        /*018a*/ 	.byte	0x0f
	.zero		1


	//   ....[4]....
        /*018c*/ 	.word	0x00004330
        /*0190*/ 	.word	0x000000ff
        /*0194*/ 	.word	0x00002800
        /*0198*/ 	.short	0x0108
        /*019a*/ 	.byte	0x0d
	.zero		1


	//   ....[5]....
        /*019c*/ 	.word	0x00004370
        /*01a0*/ 	.word	0x000000ff
        /*01a4*/ 	.word	0x00002808
        /*01a8*/ 	.short	0x0108
        /*01aa*/ 	.byte	0x0d
	.zero		1


	//   ....[6]....
        /*01ac*/ 	.word	0x00004ba0
        /*01b0*/ 	.word	0x000000ff
        /*01b4*/ 	.word	0x00000000
        /*01b8*/ 	.short	0x010a
        /*01ba*/ 	.byte	0x0f
	.zero		1


	//   ....[7]....
        /*01bc*/ 	.word	0x00004bd0
        /*01c0*/ 	.word	0x000000ff
        /*01c4*/ 	.word	0x00000000
        /*01c8*/ 	.short	0x010a
        /*01ca*/ 	.byte	0x0f
	.zero		1


	//----- nvinfo : EIATTR_NUM_MBARRIERS
	.align		4
.L_54:
        /*01cc*/ 	.byte	0x03, 0x38
        /*01ce*/ 	.short	0x0002


	//----- nvinfo : EIATTR_EXIT_INSTR_OFFSETS
	.align		4
        /*01d0*/ 	.byte	0x04, 0x1c
        /*01d2*/ 	.short	(.L_56 - .L_55)


	//   ....[0]....
.L_55:
        /*01d4*/ 	.word	0x00004b90


	//----- nvinfo : EIATTR_REQNTID
	.align		4
.L_56:
        /*01d8*/ 	.byte	0x04, 0x10
        /*01da*/ 	.short	(.L_58 - .L_57)
.L_57:
        /*01dc*/ 	.word	0x00000080
        /*01e0*/ 	.word	0x00000001
        /*01e4*/ 	.word	0x00000001


	//----- nvinfo : EIATTR_CRS_STACK_SIZE
	.align		4
.L_58:
        /*01e8*/ 	.byte	0x04, 0x1e
        /*01ea*/ 	.short	(.L_60 - .L_59)
.L_59:
        /*01ec*/ 	.word	0x00000000


	//----- nvinfo : EIATTR_CBANK_PARAM_SIZE
	.align		4
.L_60:
        /*01f0*/ 	.byte	0x03, 0x19
        /*01f2*/ 	.short	0x0050


	//----- nvinfo : EIATTR_PARAM_CBANK
	.align		4
        /*01f4*/ 	.byte	0x04, 0x0a
        /*01f6*/ 	.short	(.L_62 - .L_61)
	.align		4
.L_61:
        /*01f8*/ 	.word	index@(.nv.constant0.matmul_kernel)
        /*01fc*/ 	.short	0x0380
        /*01fe*/ 	.short	0x0050


	//----- nvinfo : EIATTR_SW_WAR
	.align		4
.L_62:
        /*0200*/ 	.byte	0x04, 0x36
        /*0202*/ 	.short	(.L_64 - .L_63)
.L_63:
        /*0204*/ 	.word	0x00000008
.L_64:


//--------------------- .nv.compat                --------------------------
	.section	.nv.compat,"",@"SHT_CUDA_COMPAT_INFO"
	.align	4
        /*0000*/ 	.byte	0x02, 0x02, 0x02, 0x00, 0x02, 0x05, 0x05, 0x00, 0x02, 0x03, 0x00, 0x00, 0x02, 0x06, 0x01, 0x00


//--------------------- .nv.callgraph             --------------------------
	.section	.nv.callgraph,"",@"SHT_CUDA_CALLGRAPH"
	.align	4
	.sectionentsize	8
	.align		4
        /*0000*/ 	.word	0x00000000
	.align		4
        /*0004*/ 	.word	0xffffffff
	.align		4
        /*0008*/ 	.word	0x00000000
	.align		4
        /*000c*/ 	.word	0xfffffffe
	.align		4
        /*0010*/ 	.word	0x00000000
	.align		4
        /*0014*/ 	.word	0xfffffffd
	.align		4
        /*0018*/ 	.word	0x00000000
	.align		4
        /*001c*/ 	.word	0xfffffffc


//--------------------- .text.matmul_kernel       --------------------------
	.section	.text.matmul_kernel,"ax",@progbits
	.align	128
        .global         matmul_kernel
        .type           matmul_kernel,@function
        .size           matmul_kernel,(.L_x_20 - matmul_kernel)
        .other          matmul_kernel,@"STO_CUDA_ENTRY STV_DEFAULT"
matmul_kernel:
.text.matmul_kernel:
[----:B------:R-:W0:Y:S01]  /*0000*/  LDC R1, c[0x0][0x37c] ;  /* 0x0000df00ff017b82 */ /* 0x000e220000000800 */
[----:B------:R-:W1:Y:S01]  /*0010*/  S2R R0, SR_TID.X ;  /* 0x0000000000007919 */ /* 0x000e620000002100 */
[----:B------:R-:W2:Y:S01]  /*0020*/  LDCU.64 UR26, c[0x0][0x358] ;  /* 0x00006b00ff1a77ac */ /* 0x000ea20008000a00 */
[----:B-1----:R-:W-:-:S04]  /*0030*/  ISETP.GE.U32.AND P0, PT, R0, 0x20, PT ;  /* 0x000000200000780c */ /* 0x002fc80003f06070 */
[----:B------:R-:W-:-:S09]  /*0040*/  P2R R2, PR, RZ, 0x1 ;  /* 0x00000001ff027803 */ /* 0x000fd20000000000 */
[----:B--2---:R-:W-:Y:S05]  /*0050*/  @P0 BRA `(.L_x_0) ;  /* 0x0000000000b40947 */ /* 0x004fea0003800000 */
[----:B------:R-:W1:Y:S01]  /*0060*/  S2UR UR6, SR_CgaCtaId ;  /* 0x00000000000679c3 */ /* 0x000e620000008800 */
[----:B------:R-:W-:Y:S01]  /*0070*/  NOP ;  /* 0x0000000000007918 */ /* 0x000fe20000000000 */
[----:B------:R-:W-:Y:S02]  /*0080*/  UMOV UR4, 0x40 ;  /* 0x0000004000047882 */ /* 0x000fe40000000000 */
[----:B-1----:R-:W-:-:S09]  /*0090*/  ULEA UR4, UR6, UR4, 0x18 ;  /* 0x0000000406047291 */ /* 0x002fd2000f8ec0ff */
[----:B------:R-:W1:Y:S01]  /*00a0*/  LDS.U8 R2, [UR4] ;  /* 0x00000004ff027984 */ /* 0x000e620008000000 */
[----:B------:R-:W-:Y:S02]  /*00b0*/  UMOV UR4, 0x400 ;  /* 0x0000040000047882 */ /* 0x000fe40000000000 */
[----:B------:R-:W-:Y:S01]  /*00c0*/  ULEA UR4, UR6, UR4, 0x18 ;  /* 0x0000000406047291 */ /* 0x000fe2000f8ec0ff */
[----:B-1----:R-:W-:-:S13]  /*00d0*/  ISETP.NE.AND P0, PT, R2, RZ, PT ;  /* 0x000000ff0200720c */ /* 0x002fda0003f05270 */
[----:B------:R-:W-:Y:S05]  /*00e0*/  @P0 BRA `(.L_x_1) ;  /* 0x0000000000780947 */ /* 0x000fea0003800000 */
[----:B------:R-:W-:-:S13]  /*00f0*/  ELECT P0, URZ, PT ;  /* 0x0000000000ff782f */ /* 0x000fda0003800000 */
[----:B------:R-:W-:Y:S05]  /*0100*/  @!P0 BRA `(.L_x_2) ;  /* 0x0000000000808947 */ /* 0x000fea0003800000 */
[----:B------:R-:W-:Y:S01]  /*0110*/  UMOV UR5, 0x1 ;  /* 0x0000000100057882 */ /* 0x000fe20000000000 */
[----:B------:R-:W-:-:S04]  /*0120*/  IMAD.MOV.U32 R5, RZ, RZ, 0x1 ;  /* 0x00000001ff057424 */ /* 0x000fc800078e00ff */
[----:B------:R-:W-:Y:S04]  /*0130*/  DEPBAR.LE SB1, 0x36 ;  /* 0x00009d800000791a */ /* 0x000fe80000000000 */
[----:B------:R-:W1:Y:S02]  /*0140*/  UTCATOMSWS.FIND_AND_SET.ALIGN UP0, UR5, UR5 ;  /* 0x00000005000575e3 */ /* 0x000e640008000800 */
[----:B-1----:R-:W-:-:S04]  /*0150*/  PLOP3.LUT P0, PT, PT, PT, UP0, 0x80, 0x8 ;  /* 0x000000000008781c */ /* 0x002fc80003f0f008 */
[----:B------:R-:W-:-:S04]  /*0160*/  SEL R2, RZ, 0xffffffff, !P0 ;  /* 0xffffffffff027807 */ /* 0x000fc80004000000 */
[----:B------:R-:W-:Y:S01]  /*0170*/  ISETP.NE.AND P0, PT, R2, RZ, PT ;  /* 0x000000ff0200720c */ /* 0x000fe20003f05270 */
[----:B------:R-:W-:-:S12]  /*0180*/  IMAD.U32 R2, RZ, RZ, UR5 ;  /* 0x00000005ff027e24 */ /* 0x000fd8000f8e00ff */
[----:B------:R-:W-:Y:S05]  /*0190*/  @P0 BRA `(.L_x_3) ;  /* 0x0000000000240947 */ /* 0x000fea0003800000 */
.L_x_4:
[----:B------:R-:W-:Y:S05]  /*01a0*/  NANOSLEEP 0x64 ;  /* 0x000000640000795d */ /* 0x000fea0003800000 */
[----:B------:R-:W-:-:S05]  /*01b0*/  UMOV UR5, 0x1 ;  /* 0x0000000100057882 */ /* 0x000fca0000000000 */
[----:B------:R-:W-:Y:S04]  /*01c0*/  DEPBAR.LE SB1, 0x36 ;  /* 0x00009d800000791a */ /* 0x000fe80000000000 */
[----:B------:R-:W1:Y:S02]  /*01d0*/  UTCATOMSWS.FIND_AND_SET.ALIGN UP0, UR5, UR5 ;  /* 0x00000005000575e3 */ /* 0x000e640008000800 */
[----:B-1----:R-:W-:-:S04]  /*01e0*/  PLOP3.LUT P0, PT, PT, PT, UP0, 0x80, 0x8 ;  /* 0x000000000008781c */ /* 0x002fc80003f0f008 */
[----:B------:R-:W-:-:S04]  /*01f0*/  SEL R2, RZ, 0xffffffff, !P0 ;  /* 0xffffffffff027807 */ /* 0x000fc80004000000 */
[----:B------:R-:W-:Y:S01]  /*0200*/  ISETP.NE.AND P0, PT, R2, RZ, PT ;  /* 0x000000ff0200720c */ /* 0x000fe20003f05270 */
[----:B------:R-:W-:-:S12]  /*0210*/  IMAD.U32 R2, RZ, RZ, UR5 ;  /* 0x00000005ff027e24 */ /* 0x000fd8000f8e00ff */
[----:B------:R-:W-:Y:S05]  /*0220*/  @!P0 BRA `(.L_x_4) ;  /* 0xfffffffc00dc8947 */ /* 0x000fea000383ffff */
.L_x_3:
[C---:B------:R-:W-:Y:S01]  /*0230*/  VIADD R4, R2.reuse, 0x10 ;  /* 0x0000001002047836 */ /* 0x040fe20000000000 */
[----:B------:R-:W-:Y:S01]  /*0240*/  UMOV UR5, 0x50 ;  /* 0x0000005000057882 */ /* 0x000fe20000000000 */
[C---:B------:R-:W-:Y:S01]  /*0250*/  SHF.L.U32 R3, R5.reuse, R2, RZ ;  /* 0x0000000205037219 */ /* 0x040fe200000006ff */
[----:B------:R-:W-:Y:S01]  /*0260*/  ULEA UR5, UR6, UR5, 0x18 ;  /* 0x0000000506057291 */ /* 0x000fe2000f8ec0ff */
[----:B------:R-:W-:Y:S01]  /*0270*/  IMAD.SHL.U32 R2, R2, 0x20, RZ ;  /* 0x0000002002027824 */ /* 0x000fe200078e00ff */
[----:B------:R-:W-:-:S04]  /*0280*/  SHF.L.U32 R4, R5, R4, RZ ;  /* 0x0000000405047219 */ /* 0x000fc800000006ff */
[----:B------:R-:W-:-:S05]  /*0290*/  LOP3.LUT R3, R4, R3, RZ, 0xfc, !PT ;  /* 0x0000000304037212 */ /* 0x000fca00078efcff */
[----:B------:R1:W-:Y:S04]  /*02a0*/  ATOMS.OR RZ, [UR5], R3 ;  /* 0x00000003ffff798c */ /* 0x0003e8000b000005 */
[----:B------:R1:W-:Y:S01]  /*02b0*/  STS [UR4], R2 ;  /* 0x00000002ff007988 */ /* 0x0003e20008000804 */
[----:B------:R-:W-:Y:S05]  /*02c0*/  BRA `(.L_x_2) ;  /* 0x0000000000107947 */ /* 0x000fea0003800000 */
.L_x_1:
[----:B------:R-:W-:-:S05]  /*02d0*/  IMAD.MOV.U32 R2, RZ, RZ, -0x1 ;  /* 0xffffffffff027424 */ /* 0x000fca00078e00ff */
[----:B------:R1:W-:Y:S02]  /*02e0*/  STS [UR4], R2 ;  /* 0x00000002ff007988 */ /* 0x0003e40008000804 */
[----:B-1----:R-:W-:-:S07]  /*02f0*/  MOV R2, 0x310 ;  /* 0x0000031000027802 */ /* 0x002fce0000000f00 */
[----:B0-----:R-:W-:Y:S05]  /*0300*/  CALL.REL.NOINC `($__internal_1_$__cuda_sm10x_tcgen05_guardrail_trap_phase_invalid_during_alloc) ;  /* 0x0000004800487944 */ /* 0x001fea0003c00000 */
.L_x_2:
[----:B------:R-:W-:Y:S05]  /*0310*/  WARPSYNC.ALL ;  /* 0x0000000000007948 */ /* 0x000fea0003800000 */
[----:B------:R-:W-:Y:S01]  /*0320*/  NOP ;  /* 0x0000000000007918 */ /* 0x000fe20000000000 */
.L_x_0:
[----:B------:R-:W2:Y:S01]  /*0330*/  LDC.64 R20, c[0x0][0x398] ;  /* 0x0000e600ff147b82 */ /* 0x000ea20000000a00 */
[----:B------:R-:W3:Y:S01]  /*0340*/  S2R R7, SR_CTAID.X ;  /* 0x0000000000077919 */ /* 0x000ee20000002500 */
[C---:B------:R-:W-:Y:S01]  /*0350*/  LOP3.LUT R96, R0.reuse, 0x3f, RZ, 0xc0, !PT ;  /* 0x0000003f00607812 */ /* 0x040fe200078ec0ff */
[----:B------:R-:W-:Y:S01]  /*0360*/  UMOV UR13, 0x400 ;  /* 0x00000400000d7882 */ /* 0x000fe20000000000 */
[C---:B------:R-:W-:Y:S01]  /*0370*/  LEA.HI R95, R0.reuse, 0xe, RZ, 0x1a ;  /* 0x0000000e005f7811 */ /* 0x040fe200078fd0ff */
[----:B------:R-:W4:Y:S01]  /*0380*/  LDCU UR8, c[0x0][0x3a4] ;  /* 0x00007480ff0877ac */ /* 0x000f220008000800 */
[----:B------:R-:W-:Y:S02]  /*0390*/  ISETP.GE.U32.AND P6, PT, R0, 0x20, PT ;  /* 0x000000200000780c */ /* 0x000fe40003fc6070 */
[----:B------:R-:W5:Y:S01]  /*03a0*/  S2UR UR5, SR_CgaCtaId ;  /* 0x00000000000579c3 */ /* 0x000f620000008800 */
[----:B------:R-:W1:Y:S01]  /*03b0*/  LDCU.128 UR16, c[0x0][0x380] ;  /* 0x00007000ff1077ac */ /* 0x000e620008000c00 */
[----:B------:R-:W-:Y:S01]  /*03c0*/  PRMT R105, RZ, 0x7610, R105 ;  /* 0x00007610ff697816 */ /* 0x000fe20000000069 */
[----:B------:R-:W-:-:S05]  /*03d0*/  UMOV UR6, 0x1 ;  /* 0x0000000100067882 */ /* 0x000fca0000000000 */
[----:B------:R-:W0:Y:S01]  /*03e0*/  LDC.64 R74, c[0x0][0x3a8] ;  /* 0x0000ea00ff4a7b82 */ /* 0x000e220000000a00 */
[----:B-12---:R-:W-:Y:S01]  /*03f0*/  VIADD R2, R21, 0xf ;  /* 0x0000000f15027836 */ /* 0x006fe20000000000 */
[----:B------:R-:W-:-:S06]  /*0400*/  IABS R25, R21 ;  /* 0x0000001500197213 */ /* 0x000fcc0000000000 */
[----:B------:R-:W1:Y:S01]  /*0410*/  LDC R108, c[0x0][0x3a0] ;  /* 0x0000e800ff6c7b82 */ /* 0x000e620000000800 */
[----:B------:R-:W-:Y:S02]  /*0420*/  IABS R23, R20 ;  /* 0x0000001400177213 */ /* 0x000fe40000000000 */
[----:B------:R-:W-:Y:S02]  /*0430*/  SHF.R.S32.HI R3, RZ, 0x1f, R2 ;  /* 0x0000001fff037819 */ /* 0x000fe40000011402 */
[----:B------:R-:W-:Y:S01]  /*0440*/  LOP3.LUT R88, RZ, R21, RZ, 0x33, !PT ;  /* 0x00000015ff587212 */ /* 0x000fe200078e33ff */
[----:B-----5:R-:W-:Y:S01]  /*0450*/  ULEA UR13, UR5, UR13, 0x18 ;  /* 0x0000000d050d7291 */ /* 0x020fe2000f8ec0ff */
[----:B------:R-:W-:Y:S01]  /*0460*/  LEA.HI R3, R3, R2, RZ, 0x4 ;  /* 0x0000000203037211 */ /* 0x000fe200078f20ff */
[----:B------:R-:W-:Y:S01]  /*0470*/  BAR.SYNC.DEFER_BLOCKING 0x0 ;  /* 0x0000000000007b1d */ /* 0x000fe20000010000 */
[----:B---3--:R-:W-:Y:S01]  /*0480*/  IABS R8, R7 ;  /* 0x0000000700087213 */ /* 0x008fe20000000000 */
[----:B------:R-:W-:Y:S01]  /*0490*/  UIADD3 UR15, UPT, UPT, UR13, 0x2800, URZ ;  /* 0x000028000d0f7890 */ /* 0x000fe2000fffe0ff */
[----:B------:R-:W-:-:S05]  /*04a0*/  SHF.R.S32.HI R3, RZ, 0x4, R3 ;  /* 0x00000004ff037819 */ /* 0x000fca0000011403 */
[----:B------:R-:W-:-:S05]  /*04b0*/  IMAD.SHL.U32 R4, R3, 0x8, RZ ;  /* 0x0000000803047824 */ /* 0x000fca00078e00ff */
[-C--:B------:R-:W-:Y:S02]  /*04c0*/  IABS R9, R4.reuse ;  /* 0x0000000400097213 */ /* 0x080fe40000000000 */
[----:B------:R-:W-:Y:S02]  /*04d0*/  IABS R10, R4 ;  /* 0x00000004000a7213 */ /* 0x000fe40000000000 */
[----:B------:R-:W2:Y:S01]  /*04e0*/  I2F.RP R5, R9 ;  /* 0x0000000900057306 */ /* 0x000ea20000209400 */
[----:B------:R-:W3:Y:S07]  /*04f0*/  LDS R29, [UR13] ;  /* 0x0000000dff1d7984 */ /* 0x000eee0008000800 */
[----:B--2---:R-:W2:Y:S02]  /*0500*/  MUFU.RCP R5, R5 ;  /* 0x0000000500057308 */ /* 0x004ea40000001000 */
[----:B--2---:R-:W-:-:S02]  /*0510*/  VIADD R2, R5, 0xffffffe ;  /* 0x0ffffffe05027836 */ /* 0x004fc40000000000 */
[----:B------:R-:W-:-:S04]  /*0520*/  IMAD.MOV R5, RZ, RZ, -R10 ;  /* 0x000000ffff057224 */ /* 0x000fc800078e0a0a */
[----:B------:R2:W5:Y:S02]  /*0530*/  F2I.FTZ.U32.TRUNC.NTZ R3, R2 ;  /* 0x0000000200037305 */ /* 0x000564000021f000 */
[----:B--2---:R-:W-:Y:S01]  /*0540*/  IMAD.MOV.U32 R2, RZ, RZ, RZ ;  /* 0x000000ffff027224 */ /* 0x004fe200078e00ff */
[----:B---3--:R-:W-:Y:S01]  /*0550*/  R2UR UR12, R29 ;  /* 0x000000001d0c72ca */ /* 0x008fe200000e0000 */
[----:B-----5:R-:W-:-:S04]  /*0560*/  IMAD.MOV R6, RZ, RZ, -R3 ;  /* 0x000000ffff067224 */ /* 0x020fc800078e0a03 */
[----:B------:R-:W-:Y:S02]  /*0570*/  IMAD R11, R6, R9, RZ ;  /* 0x00000009060b7224 */ /* 0x000fe400078e02ff */
[----:B------:R-:W-:Y:S02]  /*0580*/  IMAD.MOV.U32 R6, RZ, RZ, R8 ;  /* 0x000000ffff067224 */ /* 0x000fe400078e0008 */
[----:B------:R-:W-:-:S06]  /*0590*/  IMAD.HI.U32 R3, R3, R11, R2 ;  /* 0x0000000b03037227 */ /* 0x000fcc00078e0002 */
[----:B------:R-:W-:-:S04]  /*05a0*/  IMAD.HI.U32 R3, R3, R6, RZ ;  /* 0x0000000603037227 */ /* 0x000fc800078e00ff */
[----:B------:R-:W-:Y:S01]  /*05b0*/  IMAD R2, R3, R5, R6 ;  /* 0x0000000503027224 */ /* 0x000fe200078e0206 */
[----:B------:R-:W-:Y:S04]  /*05c0*/  BAR.SYNC.DEFER_BLOCKING 0x0 ;  /* 0x0000000000007b1d */ /* 0x000fe80000010000 */
[----:B------:R-:W-:-:S13]  /*05d0*/  ISETP.GT.U32.AND P1, PT, R9, R2, PT ;  /* 0x000000020900720c */ /* 0x000fda0003f24070 */
[----:B------:R-:W-:Y:S02]  /*05e0*/  @!P1 IMAD.IADD R2, R2, 0x1, -R9 ;  /* 0x0000000102029824 */ /* 0x000fe400078e0a09 */
[----:B------:R-:W-:Y:S01]  /*05f0*/  @!P1 VIADD R3, R3, 0x1 ;  /* 0x0000000103039836 */ /* 0x000fe20000000000 */
[----:B------:R-:W-:Y:S02]  /*0600*/  ISETP.NE.AND P1, PT, R4, RZ, PT ;  /* 0x000000ff0400720c */ /* 0x000fe40003f25270 */
[----:B------:R-:W-:Y:S02]  /*0610*/  ISETP.GE.U32.AND P0, PT, R2, R9, PT ;  /* 0x000000090200720c */ /* 0x000fe40003f06070 */
[----:B------:R-:W-:-:S04]  /*0620*/  LOP3.LUT R2, R7, R4, RZ, 0x3c, !PT ;  /* 0x0000000407027212 */ /* 0x000fc800078e3cff */
[----:B------:R-:W-:Y:S01]  /*0630*/  ISETP.GE.AND P2, PT, R2, RZ, PT ;  /* 0x000000ff0200720c */ /* 0x000fe20003f46270 */
[----:B------:R-:W-:-:S06]  /*0640*/  VIADD R2, R20, 0x3f ;  /* 0x0000003f14027836 */ /* 0x000fcc0000000000 */
[----:B------:R-:W-:-:S04]  /*0650*/  @P0 VIADD R3, R3, 0x1 ;  /* 0x0000000103030836 */ /* 0x000fc80000000000 */
[----:B------:R-:W-:Y:S01]  /*0660*/  IMAD.MOV.U32 R5, RZ, RZ, R3 ;  /* 0x000000ffff057224 */ /* 0x000fe200078e0003 */
[----:B------:R-:W-:-:S03]  /*0670*/  SHF.R.S32.HI R3, RZ, 0x1f, R2 ;  /* 0x0000001fff037819 */ /* 0x000fc60000011402 */
[----:B------:R-:W-:Y:S01]  /*0680*/  @!P2 IMAD.MOV R5, RZ, RZ, -R5 ;  /* 0x000000ffff05a224 */ /* 0x000fe200078e0a05 */
[----:B------:R-:W-:Y:S02]  /*0690*/  @!P1 LOP3.LUT R5, RZ, R4, RZ, 0x33, !PT ;  /* 0x00000004ff059212 */ /* 0x000fe400078e33ff */
[----:B------:R-:W-:-:S03]  /*06a0*/  LEA.HI R3, R3, R2, RZ, 0x6 ;  /* 0x0000000203037211 */ /* 0x000fc600078f30ff */
[----:B------:R-:W-:Y:S02]  /*06b0*/  IMAD.SHL.U32 R18, R5, 0x8, RZ ;  /* 0x0000000805127824 */ /* 0x000fe400078e00ff */
[----:B------:R-:W-:-:S03]  /*06c0*/  IMAD.MOV R5, RZ, RZ, -R5 ;  /* 0x000000ffff057224 */ /* 0x000fc600078e0a05 */
[----:B------:R-:W-:Y:S01]  /*06d0*/  LEA.HI.SX32 R3, R3, -R18, 0x1a ;  /* 0x8000001203037211 */ /* 0x000fe200078fd2ff */
[----:B------:R-:W-:-:S03]  /*06e0*/  IMAD R11, R4, R5, R7 ;  /* 0x00000005040b7224 */ /* 0x000fc600078e0207 */
[----:B------:R-:W-:Y:S02]  /*06f0*/  VIMNMX R12, PT, PT, R3, 0x8, PT ;  /* 0x00000008030c7848 */ /* 0x000fe40003fe0100 */
[----:B------:R-:W-:Y:S02]  /*0700*/  IABS R4, R11 ;  /* 0x0000000b00047213 */ /* 0x000fe40000000000 */
[-C--:B------:R-:W-:Y:S02]  /*0710*/  IABS R9, R12.reuse ;  /* 0x0000000c00097213 */ /* 0x080fe40000000000 */
[----:B------:R-:W-:Y:S02]  /*0720*/  IABS R7, R12 ;  /* 0x0000000c00077213 */ /* 0x000fe40000000000 */
[----:B------:R-:W2:Y:S08]  /*0730*/  I2F.RP R6, R9 ;  /* 0x0000000900067306 */ /* 0x000eb00000209400 */
[----:B--2---:R-:W2:Y:S02]  /*0740*/  MUFU.RCP R6, R6 ;  /* 0x0000000600067308 */ /* 0x004ea40000001000 */
[----:B--2---:R-:W-:-:S06]  /*0750*/  VIADD R2, R6, 0xffffffe ;  /* 0x0ffffffe06027836 */ /* 0x004fcc0000000000 */
[----:B------:R2:W3:Y:S02]  /*0760*/  F2I.FTZ.U32.TRUNC.NTZ R3, R2 ;  /* 0x0000000200037305 */ /* 0x0004e4000021f000 */
[----:B--2---:R-:W-:Y:S02]  /*0770*/  IMAD.MOV.U32 R2, RZ, RZ, RZ ;  /* 0x000000ffff027224 */ /* 0x004fe400078e00ff */
[----:B---3--:R-:W-:-:S04]  /*0780*/  IMAD.MOV R8, RZ, RZ, -R3 ;  /* 0x000000ffff087224 */ /* 0x008fc800078e0a03 */
[----:B------:R-:W-:-:S04]  /*0790*/  IMAD R5, R8, R9, RZ ;  /* 0x0000000908057224 */ /* 0x000fc800078e02ff */
[----:B------:R-:W-:Y:S02]  /*07a0*/  IMAD.HI.U32 R3, R3, R5, R2 ;  /* 0x0000000503037227 */ /* 0x000fe400078e0002 */
[----:B------:R-:W2:Y:S02]  /*07b0*/  I2F.RP R5, R25 ;  /* 0x0000001900057306 */ /* 0x000ea40000209400 */
[----:B------:R-:W-:Y:S02]  /*07c0*/  IMAD.MOV.U32 R2, RZ, RZ, R4 ;  /* 0x000000ffff027224 */ /* 0x000fe400078e0004 */
[----:B------:R-:W-:Y:S02]  /*07d0*/  IMAD.MOV R4, RZ, RZ, -R7 ;  /* 0x000000ffff047224 */ /* 0x000fe400078e0a07 */
[----:B------:R-:W-:-:S04]  /*07e0*/  IMAD.HI.U32 R3, R3, R2, RZ ;  /* 0x0000000203037227 */ /* 0x000fc800078e00ff */
[----:B------:R-:W-:Y:S02]  /*07f0*/  IMAD R2, R3, R4, R2 ;  /* 0x0000000403027224 */ /* 0x000fe400078e0202 */
[----:B------:R-:W3:Y:S03]  /*0800*/  I2F.RP R4, R23 ;  /* 0x0000001700047306 */ /* 0x000ee60000209400 */
[----:B------:R-:W-:-:S05]  /*0810*/  ISETP.GT.U32.AND P1, PT, R9, R2, PT ;  /* 0x000000020900720c */ /* 0x000fca0003f24070 */
[----:B--2---:R-:W2:Y:S08]  /*0820*/  MUFU.RCP R5, R5 ;  /* 0x0000000500057308 */ /* 0x004eb00000001000 */
[----:B------:R-:W-:Y:S01]  /*0830*/  @!P1 IMAD.IADD R2, R2, 0x1, -R9 ;  /* 0x0000000102029824 */ /* 0x000fe200078e0a09 */
[----:B---3--:R-:W3:Y:S01]  /*0840*/  MUFU.RCP R4, R4 ;  /* 0x0000000400047308 */ /* 0x008ee20000001000 */
[----:B------:R-:W-:Y:S01]  /*0850*/  @!P1 VIADD R3, R3, 0x1 ;  /* 0x0000000103039836 */ /* 0x000fe20000000000 */
[----:B------:R-:W-:-:S02]  /*0860*/  ISETP.NE.AND P1, PT, R12, RZ, PT ;  /* 0x000000ff0c00720c */ /* 0x000fc40003f25270 */
[----:B------:R-:W-:Y:S02]  /*0870*/  ISETP.GE.U32.AND P0, PT, R2, R9, PT ;  /* 0x000000090200720c */ /* 0x000fe40003f06070 */
[----:B------:R-:W-:Y:S01]  /*0880*/  LOP3.LUT R2, R11, R12, RZ, 0x3c, !PT ;  /* 0x0000000c0b027212 */ /* 0x000fe200078e3cff */
[----:B--2---:R-:W-:Y:S01]  /*0890*/  VIADD R8, R5, 0xffffffe ;  /* 0x0ffffffe05087836 */ /* 0x004fe20000000000 */
[----:B------:R-:W-:Y:S02]  /*08a0*/  SHF.R.U32.HI R5, RZ, 0x6, R0 ;  /* 0x00000006ff057819 */ /* 0x000fe40000011600 */
[----:B------:R-:W-:Y:S01]  /*08b0*/  ISETP.GE.AND P2, PT, R2, RZ, PT ;  /* 0x000000ff0200720c */ /* 0x000fe20003f46270 */
[----:B------:R-:W2:Y:S01]  /*08c0*/  F2I.FTZ.U32.TRUNC.NTZ R9, R8 ;  /* 0x0000000800097305 */ /* 0x000ea2000021f000 */
[----:B------:R-:W-:-:S05]  /*08d0*/  SGXT.U32 R5, R5, 0x1 ;  /* 0x000000010505781a */ /* 0x000fca0000000000 */
[----:B------:R-:W-:Y:S02]  /*08e0*/  @P0 VIADD R3, R3, 0x1 ;  /* 0x0000000103030836 */ /* 0x000fe40000000000 */
[----:B---3--:R-:W-:Y:S02]  /*08f0*/  VIADD R6, R4, 0xffffffe ;  /* 0x0ffffffe04067836 */ /* 0x008fe40000000000 */
[----:B------:R-:W-:Y:S02]  /*0900*/  IMAD.MOV.U32 R13, RZ, RZ, R3 ;  /* 0x000000ffff0d7224 */ /* 0x000fe400078e0003 */
[----:B------:R-:W3:Y:S02]  /*0910*/  F2I.FTZ.U32.TRUNC.NTZ R7, R6 ;  /* 0x0000000600077305 */ /* 0x000ee4000021f000 */
[----:B------:R-:W-:Y:S01]  /*0920*/  @!P2 IMAD.MOV R13, RZ, RZ, -R13 ;  /* 0x000000ffff0da224 */ /* 0x000fe200078e0a0d */
[----:B------:R-:W-:Y:S01]  /*0930*/  @!P1 LOP3.LUT R13, RZ, R12, RZ, 0x33, !PT ;  /* 0x0000000cff0d9212 */ /* 0x000fe200078e33ff */
[----:B--2---:R-:W-:-:S04]  /*0940*/  IMAD.MOV R8, RZ, RZ, -R9 ;  /* 0x000000ffff087224 */ /* 0x004fc800078e0a09 */
[----:B------:R-:W-:Y:S02]  /*0950*/  IMAD.SHL.U32 R4, R13, 0x10, RZ ;  /* 0x000000100d047824 */ /* 0x000fe400078e00ff */
[----:B------:R-:W-:Y:S02]  /*0960*/  IMAD R3, R8, R25, RZ ;  /* 0x0000001908037224 */ /* 0x000fe400078e02ff */
[----:B------:R-:W-:Y:S01]  /*0970*/  IMAD.MOV.U32 R8, RZ, RZ, RZ ;  /* 0x000000ffff087224 */ /* 0x000fe200078e00ff */
[C---:B------:R-:W-:Y:S01]  /*0980*/  LOP3.LUT R2, R4.reuse, R5, RZ, 0xfc, !PT ;  /* 0x0000000504027212 */ /* 0x040fe200078efcff */
[----:B---3--:R-:W-:Y:S01]  /*0990*/  IMAD.MOV R14, RZ, RZ, -R7 ;  /* 0x000000ffff0e7224 */ /* 0x008fe200078e0a07 */
[C---:B------:R-:W-:Y:S01]  /*09a0*/  LOP3.LUT R15, R4.reuse, 0xa, R5, 0xfe, !PT ;  /* 0x0000000a040f7812 */ /* 0x040fe200078efe05 */
[----:B------:R-:W-:Y:S01]  /*09b0*/  IMAD.HI.U32 R8, R9, R3, R8 ;  /* 0x0000000309087227 */ /* 0x000fe200078e0008 */
[----:B------:R-:W-:Y:S02]  /*09c0*/  IABS R10, R2 ;  /* 0x00000002000a7213 */ /* 0x000fe40000000000 */
[----:B------:R-:W-:Y:S01]  /*09d0*/  IABS R27, R15 ;  /* 0x0000000f001b7213 */ /* 0x000fe20000000000 */
[----:B------:R-:W-:Y:S01]  /*09e0*/  IMAD.MOV R3, RZ, RZ, -R13 ;  /* 0x000000ffff037224 */ /* 0x000fe200078e0a0d */
[----:B------:R-:W-:Y:S01]  /*09f0*/  LOP3.LUT R13, R4, 0x6, R5, 0xfe, !PT ;  /* 0x00000006040d7812 */ /* 0x000fe200078efe05 */
[----:B------:R-:W-:-:S03]  /*0a00*/  IMAD.HI.U32 R6, R8, R10, RZ ;  /* 0x0000000a08067227 */ /* 0x000fc600078e00ff */
[----:B------:R-:W-:Y:S01]  /*0a10*/  IABS R24, R13 ;  /* 0x0000000d00187213 */ /* 0x000fe20000000000 */
[----:B------:R-:W-:Y:S01]  /*0a20*/  IMAD R3, R12, R3, R11 ;  /* 0x000000030c037224 */ /* 0x000fe200078e020b */
[--C-:B------:R-:W-:Y:S01]  /*0a30*/  LOP3.LUT R12, R4, 0x4, R5.reuse, 0xfe, !PT ;  /* 0x00000004040c7812 */ /* 0x100fe200078efe05 */
[----:B------:R-:W-:Y:S01]  /*0a40*/  IMAD R9, R14, R23, RZ ;  /* 0x000000170e097224 */ /* 0x000fe200078e02ff */
[----:B------:R-:W-:Y:S01]  /*0a50*/  LOP3.LUT R14, R4, 0x8, R5, 0xfe, !PT ;  /* 0x00000008040e7812 */ /* 0x000fe200078efe05 */
[----:B------:R-:W-:Y:S01]  /*0a60*/  IMAD.IADD R18, R18, 0x1, R3 ;  /* 0x0000000112127824 */ /* 0x000fe200078e0203 */
[----:B------:R-:W-:Y:S01]  /*0a70*/  LOP3.LUT R3, R4, 0x2, R5, 0xfe, !PT ;  /* 0x0000000204037812 */ /* 0x000fe200078efe05 */
[----:B------:R-:W-:Y:S01]  /*0a80*/  IMAD.MOV R11, RZ, RZ, -R6 ;  /* 0x000000ffff0b7224 */ /* 0x000fe200078e0a06 */
[----:B------:R-:W-:Y:S01]  /*0a90*/  IABS R19, R12 ;  /* 0x0000000c00137213 */ /* 0x000fe20000000000 */
[----:B------:R-:W-:Y:S01]  /*0aa0*/  IMAD.MOV.U32 R6, RZ, RZ, RZ ;  /* 0x000000ffff067224 */ /* 0x000fe200078e00ff */
[----:B------:R-:W-:Y:S01]  /*0ab0*/  IABS R17, R3 ;  /* 0x0000000300117213 */ /* 0x000fe20000000000 */
[----:B------:R-:W-:Y:S01]  /*0ac0*/  IMAD R18, R18, 0x40, R96 ;  /* 0x0000004012127824 */ /* 0x000fe200078e0260 */
[----:B------:R-:W-:Y:S01]  /*0ad0*/  IABS R26, R14 ;  /* 0x0000000e001a7213 */ /* 0x000fe20000000000 */
[----:B------:R-:W-:-:S04]  /*0ae0*/  IMAD.HI.U32 R6, R7, R9, R6 ;  /* 0x0000000907067227 */ /* 0x000fc800078e0006 */
[----:B------:R-:W-:Y:S02]  /*0af0*/  IMAD R7, R25, R11, R10 ;  /* 0x0000000b19077224 */ /* 0x000fe400078e020a */
[----:B------:R-:W-:-:S03]  /*0b00*/  IMAD.HI.U32 R10, R8, R19, RZ ;  /* 0x00000013080a7227 */ /* 0x000fc600078e00ff */
[----:B------:R-:W-:Y:S01]  /*0b10*/  ISETP.GT.U32.AND P1, PT, R25, R7, PT ;  /* 0x000000071900720c */ /* 0x000fe20003f24070 */
[----:B------:R-:W-:-:S04]  /*0b20*/  IMAD.HI.U32 R9, R8, R17, RZ ;  /* 0x0000001108097227 */ /* 0x000fc800078e00ff */
[----:B------:R-:W-:-:S04]  /*0b30*/  IMAD.HI.U32 R16, R8, R26, RZ ;  /* 0x0000001a08107227 */ /* 0x000fc800078e00ff */
[----:B------:R-:W-:Y:S02]  /*0b40*/  IMAD.MOV R10, RZ, RZ, -R10 ;  /* 0x000000ffff0a7224 */ /* 0x000fe400078e0a0a */
[----:B------:R-:W-:Y:S02]  /*0b50*/  IMAD.MOV R22, RZ, RZ, -R9 ;  /* 0x000000ffff167224 */ /* 0x000fe400078e0a09 */
[----:B------:R-:W-:Y:S02]  /*0b60*/  IMAD.MOV R16, RZ, RZ, -R16 ;  /* 0x000000ffff107224 */ /* 0x000fe400078e0a10 */
[----:B------:R-:W-:-:S04]  /*0b70*/  IMAD.HI.U32 R11, R8, R24, RZ ;  /* 0x00000018080b7227 */ /* 0x000fc800078e00ff */
[C---:B------:R-:W-:Y:S02]  /*0b80*/  IMAD R10, R25.reuse, R10, R19 ;  /* 0x0000000a190a7224 */ /* 0x040fe400078e0213 */
[C---:B------:R-:W-:Y:S02]  /*0b90*/  IMAD R9, R25.reuse, R22, R17 ;  /* 0x0000001619097224 */ /* 0x040fe400078e0211 */
[C---:B------:R-:W-:Y:S01]  /*0ba0*/  IMAD R19, R25.reuse, R16, R26 ;  /* 0x0000001019137224 */ /* 0x040fe200078e021a */
[----:B------:R-:W-:Y:S01]  /*0bb0*/  LOP3.LUT R16, R4, 0xc, R5, 0xfe, !PT ;  /* 0x0000000c04107812 */ /* 0x000fe200078efe05 */
[----:B------:R-:W-:Y:S01]  /*0bc0*/  IMAD.MOV R11, RZ, RZ, -R11 ;  /* 0x000000ffff0b7224 */ /* 0x000fe200078e0a0b */
[C---:B------:R-:W-:Y:S01]  /*0bd0*/  ISETP.GT.U32.AND P2, PT, R25.reuse, R10, PT ;  /* 0x0000000a1900720c */ /* 0x040fe20003f44070 */
[----:B------:R-:W-:Y:S01]  /*0be0*/  IMAD.HI.U32 R22, R8, R27, RZ ;  /* 0x0000001b08167227 */ /* 0x000fe200078e00ff */
[----:B------:R-:W-:Y:S02]  /*0bf0*/  IABS R26, R16 ;  /* 0x00000010001a7213 */ /* 0x000fe40000000000 */
[C---:B------:R-:W-:Y:S01]  /*0c00*/  ISETP.GT.U32.AND P5, PT, R25.reuse, R9, PT ;  /* 0x000000091900720c */ /* 0x040fe20003fa4070 */
[----:B------:R-:W-:Y:S01]  /*0c10*/  IMAD.IADD R17, R4, 0x1, R95 ;  /* 0x0000000104117824 */ /* 0x000fe200078e025f */
[C---:B------:R-:W-:Y:S01]  /*0c20*/  ISETP.GT.U32.AND P4, PT, R25.reuse, R19, PT ;  /* 0x000000131900720c */ /* 0x040fe20003f84070 */
[C---:B------:R-:W-:Y:S01]  /*0c30*/  IMAD R11, R25.reuse, R11, R24 ;  /* 0x0000000b190b7224 */ /* 0x040fe200078e0218 */
[----:B------:R-:W-:Y:S01]  /*0c40*/  IABS R24, R18 ;  /* 0x0000001200187213 */ /* 0x000fe20000000000 */
[----:B------:R-:W-:Y:S01]  /*0c50*/  IMAD.MOV R22, RZ, RZ, -R22 ;  /* 0x000000ffff167224 */ /* 0x000fe200078e0a16 */
[----:B------:R-:W-:Y:S01]  /*0c60*/  IABS R28, R17 ;  /* 0x00000011001c7213 */ /* 0x000fe20000000000 */
[----:B------:R-:W-:Y:S01]  /*0c70*/  IMAD.HI.U32 R4, R8, R26, RZ ;  /* 0x0000001a08047227 */ /* 0x000fe200078e00ff */
[----:B------:R-:W-:-:S03]  /*0c80*/  ISETP.GT.U32.AND P3, PT, R25, R11, PT ;  /* 0x0000000b1900720c */ /* 0x000fc60003f64070 */
[----:B------:R-:W-:Y:S02]  /*0c90*/  IMAD R22, R25, R22, R27 ;  /* 0x0000001619167224 */ /* 0x000fe400078e021b */
[----:B------:R-:W-:-:S03]  /*0ca0*/  IMAD.HI.U32 R6, R6, R24, RZ ;  /* 0x0000001806067227 */ /* 0x000fc600078e00ff */
[----:B------:R-:W-:Y:S01]  /*0cb0*/  ISETP.GT.U32.AND P0, PT, R25, R22, PT ;  /* 0x000000161900720c */ /* 0x000fe20003f04070 */
[----:B------:R-:W-:-:S04]  /*0cc0*/  IMAD.HI.U32 R8, R8, R28, RZ ;  /* 0x0000001c08087227 */ /* 0x000fc800078e00ff */
[----:B------:R-:W-:Y:S02]  /*0cd0*/  IMAD.MOV R27, RZ, RZ, -R4 ;  /* 0x000000ffff1b7224 */ /* 0x000fe400078e0a04 */
[----:B------:R-:W-:Y:S02]  /*0ce0*/  IMAD.MOV R4, RZ, RZ, -R6 ;  /* 0x000000ffff047224 */ /* 0x000fe400078e0a06 */
[----:B------:R-:W-:Y:S02]  /*0cf0*/  IMAD.MOV R8, RZ, RZ, -R8 ;  /* 0x000000ffff087224 */ /* 0x000fe400078e0a08 */
[----:B------:R-:W-:Y:S01]  /*0d00*/  IMAD R4, R23, R4, R24 ;  /* 0x0000000417047224 */ /* 0x000fe200078e0218 */
[----:B------:R-:W-:Y:S01]  /*0d10*/  SHF.R.U32.HI R24, RZ, 0x5, R0 ;  /* 0x00000005ff187819 */ /* 0x000fe20000011600 */
[--C-:B------:R-:W-:Y:S02]  /*0d20*/  @!P1 IMAD.IADD R7, R7, 0x1, -R25.reuse ;  /* 0x0000000107079824 */ /* 0x100fe400078e0a19 */
[----:B------:R-:W-:Y:S01]  /*0d30*/  IMAD R8, R25, R8, R28 ;  /* 0x0000000819087224 */ /* 0x000fe200078e021c */
[----:B------:R-:W-:Y:S01]  /*0d40*/  R2UR UR7, R24 ;  /* 0x00000000180772ca */ /* 0x000fe200000e0000 */
[--C-:B------:R-:W-:Y:S01]  /*0d50*/  @!P2 IMAD.IADD R10, R10, 0x1, -R25.reuse ;  /* 0x000000010a0aa824 */ /* 0x100fe200078e0a19 */
[----:B------:R-:W-:Y:S01]  /*0d60*/  ISETP.GT.U32.AND P2, PT, R23, R4, PT ;  /* 0x000000041700720c */ /* 0x000fe20003f44070 */
[----:B------:R-:W-:Y:S01]  /*0d70*/  @!P3 IMAD.IADD R11, R11, 0x1, -R25 ;  /* 0x000000010b0bb824 */ /* 0x000fe200078e0a19 */
[C---:B------:R-:W-:Y:S01]  /*0d80*/  ISETP.GT.U32.AND P3, PT, R25.reuse, R7, PT ;  /* 0x000000071900720c */ /* 0x040fe20003f64070 */
[----:B------:R-:W-:-:S02]  /*0d90*/  IMAD R6, R25, R27, R26 ;  /* 0x0000001b19067224 */ /* 0x000fc400078e021a */
[--C-:B------:R-:W-:Y:S01]  /*0da0*/  @!P5 IMAD.IADD R9, R9, 0x1, -R25.reuse ;  /* 0x000000010909d824 */ /* 0x100fe200078e0a19 */
[C---:B------:R-:W-:Y:S01]  /*0db0*/  ISETP.GT.U32.AND P5, PT, R25.reuse, R8, PT ;  /* 0x000000081900720c */ /* 0x040fe20003fa4070 */
[--C-:B------:R-:W-:Y:S01]  /*0dc0*/  @!P0 IMAD.IADD R22, R22, 0x1, -R25.reuse ;  /* 0x0000000116168824 */ /* 0x100fe200078e0a19 */
[----:B------:R-:W-:Y:S01]  /*0dd0*/  ISETP.GT.U32.AND P0, PT, R25, R10, PT ;  /* 0x0000000a1900720c */ /* 0x000fe20003f04070 */
[----:B------:R-:W-:Y:S01]  /*0de0*/  @!P4 IMAD.IADD R19, R19, 0x1, -R25 ;  /* 0x000000011313c824 */ /* 0x000fe200078e0a19 */
[C---:B------:R-:W-:Y:S01]  /*0df0*/  ISETP.GT.U32.AND P1, PT, R25.reuse, R6, PT ;  /* 0x000000061900720c */ /* 0x040fe20003f24070 */
[----:B------:R-:W-:Y:S01]  /*0e00*/  USHF.L.U32 UR4, UR7, 0x15, URZ ;  /* 0x0000001507047899 */ /* 0x000fe200080006ff */
[C---:B------:R-:W-:Y:S01]  /*0e10*/  ISETP.GT.U32.AND P4, PT, R25.reuse, R9, PT ;  /* 0x000000091900720c */ /* 0x040fe20003f84070 */
[----:B------:R-:W-:Y:S01]  /*0e20*/  @!P2 IMAD.IADD R4, R4, 0x1, -R23 ;  /* 0x000000010404a824 */ /* 0x000fe200078e0a17 */
[----:B------:R-:W-:Y:S01]  /*0e30*/  ISETP.GT.U32.AND P2, PT, R25, R19, PT ;  /* 0x000000131900720c */ /* 0x000fe20003f44070 */
[----:B------:R-:W-:Y:S01]  /*0e40*/  @!P3 IMAD.IADD R7, R7, 0x1, -R25 ;  /* 0x000000010707b824 */ /* 0x000fe200078e0a19 */
[----:B------:R-:W-:Y:S01]  /*0e50*/  ISETP.GT.U32.AND P3, PT, R25, R22, PT ;  /* 0x000000161900720c */ /* 0x000fe20003f64070 */
[----:B------:R-:W-:Y:S01]  /*0e60*/  ULOP3.LUT UR4, UR4, 0x600000, URZ, 0xc0, !UPT ;  /* 0x0060000004047892 */ /* 0x000fe2000f8ec0ff */
[----:B0-----:R-:W-:-:S02]  /*0e70*/  IMAD R96, R96, R75, RZ ;  /* 0x0000004b60607224 */ /* 0x001fc400078e02ff */
[--C-:B------:R-:W-:Y:S01]  /*0e80*/  @!P5 IMAD.IADD R8, R8, 0x1, -R25.reuse ;  /* 0x000000010808d824 */ /* 0x100fe200078e0a19 */
[----:B------:R-:W-:Y:S01]  /*0e90*/  UIADD3 UR14, UPT, UPT, UR12, UR4, URZ ;  /* 0x000000040c0e7290 */ /* 0x000fe2000fffe0ff */
[--C-:B------:R-:W-:Y:S01]  /*0ea0*/  @!P0 IMAD.IADD R10, R10, 0x1, -R25.reuse ;  /* 0x000000010a0a8824 */ /* 0x100fe200078e0a19 */
[----:B------:R-:W-:Y:S01]  /*0eb0*/  ISETP.GT.U32.AND P0, PT, R23, R4, PT ;  /* 0x000000041700720c */ /* 0x000fe20003f04070 */
[--C-:B------:R-:W-:Y:S01]  /*0ec0*/  @!P1 IMAD.IADD R6, R6, 0x1, -R25.reuse ;  /* 0x0000000106069824 */ /* 0x100fe200078e0a19 */
[----:B------:R-:W-:Y:S01]  /*0ed0*/  ISETP.GT.U32.AND P1, PT, R25, R11, PT ;  /* 0x0000000b1900720c */ /* 0x000fe20003f24070 */
[--C-:B------:R-:W-:Y:S01]  /*0ee0*/  @!P4 IMAD.IADD R9, R9, 0x1, -R25.reuse ;  /* 0x000000010909c824 */ /* 0x100fe200078e0a19 */
[----:B------:R-:W-:Y:S01]  /*0ef0*/  ISETP.GT.U32.AND P4, PT, R25, R8, PT ;  /* 0x000000081900720c */ /* 0x000fe20003f84070 */
[--C-:B------:R-:W-:Y:S01]  /*0f00*/  @!P2 IMAD.IADD R19, R19, 0x1, -R25.reuse ;  /* 0x000000011313a824 */ /* 0x100fe200078e0a19 */
[----:B------:R-:W-:Y:S01]  /*0f10*/  ISETP.GT.U32.AND P5, PT, R25, R6, PT ;  /* 0x000000061900720c */ /* 0x000fe20003fa4070 */
[----:B------:R-:W-:Y:S01]  /*0f20*/  @!P3 IMAD.IADD R22, R22, 0x1, -R25 ;  /* 0x000000011616b824 */ /* 0x000fe200078e0a19 */
[----:B------:R-:W-:-:S02]  /*0f30*/  ISETP.GE.AND P3, PT, R13, RZ, PT ;  /* 0x000000ff0d00720c */ /* 0x000fc40003f66270 */
[----:B------:R-:W-:-:S03]  /*0f40*/  ISETP.GE.AND P2, PT, R14, RZ, PT ;  /* 0x000000ff0e00720c */ /* 0x000fc60003f46270 */
[----:B------:R-:W-:Y:S01]  /*0f50*/  @!P0 IMAD.IADD R4, R4, 0x1, -R23 ;  /* 0x0000000104048824 */ /* 0x000fe200078e0a17 */
[----:B------:R-:W-:Y:S01]  /*0f60*/  ISETP.NE.AND P0, PT, R20, RZ, PT ;  /* 0x000000ff1400720c */ /* 0x000fe20003f05270 */
[----:B------:R-:W-:Y:S02]  /*0f70*/  IMAD R23, R5, R74, RZ ;  /* 0x0000004a05177224 */ /* 0x000fe400078e02ff */
[----:B------:R-:W-:Y:S01]  /*0f80*/  @!P4 IMAD.IADD R8, R8, 0x1, -R25 ;  /* 0x000000010808c824 */ /* 0x000fe200078e0a19 */
[----:B------:R-:W-:Y:S01]  /*0f90*/  ISETP.GE.AND P4, PT, R12, RZ, PT ;  /* 0x000000ff0c00720c */ /* 0x000fe20003f86270 */
[----:B------:R-:W-:Y:S02]  /*0fa0*/  IMAD R37, R74, 0x2, R23 ;  /* 0x000000024a257824 */ /* 0x000fe400078e0217 */
[--C-:B------:R-:W-:Y:S01]  /*0fb0*/  @!P1 IMAD.IADD R11, R11, 0x1, -R25.reuse ;  /* 0x000000010b0b9824 */ /* 0x100fe200078e0a19 */
[----:B------:R-:W-:Y:S01]  /*0fc0*/  ISETP.GE.AND P1, PT, R2, RZ, PT ;  /* 0x000000ff0200720c */ /* 0x000fe20003f26270 */
[----:B------:R-:W-:Y:S01]  /*0fd0*/  @!P5 IMAD.IADD R6, R6, 0x1, -R25 ;  /* 0x000000010606d824 */ /* 0x000fe200078e0a19 */
[----:B------:R-:W-:Y:S01]  /*0fe0*/  ISETP.GE.AND P5, PT, R3, RZ, PT ;  /* 0x000000ff0300720c */ /* 0x000fe20003fa6270 */
[----:B------:R-:W-:-:S02]  /*0ff0*/  IMAD R53, R74, 0x2, R37 ;  /* 0x000000024a357824 */ /* 0x000fc400078e0225 */
[----:B------:R-:W-:Y:S01]  /*1000*/  @!P3 IMAD.MOV R11, RZ, RZ, -R11 ;  /* 0x000000ffff0bb224 */ /* 0x000fe200078e0a0b */
[----:B------:R-:W-:Y:S01]  /*1010*/  ISETP.NE.AND P3, PT, R21, RZ, PT ;  /* 0x000000ff1500720c */ /* 0x000fe20003f65270 */
[----:B------:R-:W-:Y:S02]  /*1020*/  IMAD R69, R74, 0x2, R53 ;  /* 0x000000024a457824 */ /* 0x000fe400078e0235 */
[----:B------:R-:W-:Y:S01]  /*1030*/  @!P4 IMAD.MOV R10, RZ, RZ, -R10 ;  /* 0x000000ffff0ac224 */ /* 0x000fe200078e0a0a */
[----:B------:R-:W-:Y:S01]  /*1040*/  SEL R92, R88, R11, !P3 ;  /* 0x0000000b585c7207 */ /* 0x000fe20005800000 */
[----:B------:R-:W-:Y:S01]  /*1050*/  IMAD R11, R74, 0x2, R69 ;  /* 0x000000024a0b7824 */ /* 0x000fe200078e0245 */
[----:B------:R-:W-:Y:S01]  /*1060*/  ISETP.GE.AND P4, PT, R16, RZ, PT ;  /* 0x000000ff1000720c */ /* 0x000fe20003f86270 */
[----:B------:R-:W-:Y:S01]  /*1070*/  @!P1 IMAD.MOV R7, RZ, RZ, -R7 ;  /* 0x000000ffff079224 */ /* 0x000fe200078e0a07 */
[----:B------:R-:W-:Y:S01]  /*1080*/  ISETP.GE.AND P1, PT, R15, RZ, PT ;  /* 0x000000ff0f00720c */ /* 0x000fe20003f26270 */
[----:B------:R-:W-:Y:S01]  /*1090*/  @!P5 IMAD.MOV R9, RZ, RZ, -R9 ;  /* 0x000000ffff09d224 */ /* 0x000fe200078e0a09 */
[----:B------:R-:W-:Y:S01]  /*10a0*/  ISETP.GE.AND P5, PT, R17, RZ, PT ;  /* 0x000000ff1100720c */ /* 0x000fe20003fa6270 */
[----:B------:R-:W-:Y:S01]  /*10b0*/  IMAD R39, R74, 0x2, R11 ;  /* 0x000000024a277824 */ /* 0x000fe200078e020b */
[----:B------:R-:W-:Y:S01]  /*10c0*/  SEL R94, R88, R7, !P3 ;  /* 0x00000007585e7207 */ /* 0x000fe20005800000 */
[----:B------:R-:W-:Y:S01]  /*10d0*/  @!P2 IMAD.MOV R19, RZ, RZ, -R19 ;  /* 0x000000ffff13a224 */ /* 0x000fe200078e0a13 */
[----:B------:R-:W-:Y:S01]  /*10e0*/  ISETP.GE.AND P2, PT, R18, RZ, PT ;  /* 0x000000ff1200720c */ /* 0x000fe20003f46270 */
[----:B------:R-:W-:Y:S01]  /*10f0*/  IMAD R67, R74, 0x2, R39 ;  /* 0x000000024a437824 */ /* 0x000fe200078e0227 */
[----:B------:R-:W-:Y:S01]  /*1100*/  SEL R89, R88, R9, !P3 ;  /* 0x0000000958597207 */ /* 0x000fe20005800000 */
[----:B------:R-:W-:Y:S01]  /*1110*/  IMAD.MOV.U32 R87, RZ, RZ, R4 ;  /* 0x000000ffff577224 */ /* 0x000fe200078e0004 */
[C---:B------:R-:W-:Y:S01]  /*1120*/  LOP3.LUT R7, R5.reuse, 0x8, RZ, 0xfc, !PT ;  /* 0x0000000805077812 */ /* 0x040fe200078efcff */
[----:B------:R-:W-:Y:S01]  /*1130*/  IMAD R21, R74, 0x4, R67 ;  /* 0x000000044a157824 */ /* 0x000fe200078e0243 */
[----:B------:R-:W-:Y:S01]  /*1140*/  LOP3.LUT R9, R5, 0x10, RZ, 0xfc, !PT ;  /* 0x0000001005097812 */ /* 0x000fe200078efcff */
[----:B------:R-:W-:Y:S01]  /*1150*/  @!P4 IMAD.MOV R6, RZ, RZ, -R6 ;  /* 0x000000ffff06c224 */ /* 0x000fe200078e0a06 */
[----:B------:R-:W-:Y:S01]  /*1160*/  SEL R90, R88, R10, !P3 ;  /* 0x0000000a585a7207 */ /* 0x000fe20005800000 */
[----:B-1----:R-:W-:Y:S01]  /*1170*/  VIADD R4, R108, 0x3f ;  /* 0x0000003f6c047836 */ /* 0x002fe20000000000 */
[----:B------:R-:W-:Y:S01]  /*1180*/  SEL R86, R88, R19, !P3 ;  /* 0x0000001358567207 */ /* 0x000fe20005800000 */
[----:B------:R-:W-:Y:S01]  /*1190*/  IMAD R41, R74, 0x2, R21 ;  /* 0x000000024a297824 */ /* 0x000fe200078e0215 */
[----:B------:R-:W-:Y:S01]  /*11a0*/  SEL R91, R88, R6, !P3 ;  /* 0x00000006585b7207 */ /* 0x000fe20005800000 */
[----:B------:R-:W-:Y:S01]  /*11b0*/  @!P1 IMAD.MOV R22, RZ, RZ, -R22 ;  /* 0x000000ffff169224 */ /* 0x000fe200078e0a16 */
[----:B------:R-:W-:Y:S01]  /*11c0*/  ISETP.GT.AND P1, PT, R4, 0x3f, PT ;  /* 0x0000003f0400780c */ /* 0x000fe20003f24270 */
[----:B------:R-:W-:Y:S01]  /*11d0*/  @!P5 IMAD.MOV R8, RZ, RZ, -R8 ;  /* 0x000000ffff08d224 */ /* 0x000fe200078e0a08 */
[----:B------:R-:W-:Y:S01]  /*11e0*/  LOP3.LUT R6, R0, 0x7f, RZ, 0xc0, !PT ;  /* 0x0000007f00067812 */ /* 0x000fe200078ec0ff */
[----:B------:R-:W-:Y:S01]  /*11f0*/  IMAD R55, R74, 0x2, R41 ;  /* 0x000000024a377824 */ /* 0x000fe200078e0229 */
[C---:B------:R-:W-:Y:S01]  /*1200*/  SEL R93, R88.reuse, R22, !P3 ;  /* 0x00000016585d7207 */ /* 0x040fe20005800000 */
[----:B------:R-:W-:Y:S01]  /*1210*/  @!P2 IMAD.MOV R87, RZ, RZ, -R87 ;  /* 0x000000ffff57a224 */ /* 0x000fe200078e0a57 */
[----:B------:R-:W-:Y:S01]  /*1220*/  SEL R88, R88, R8, !P3 ;  /* 0x0000000858587207 */ /* 0x000fe20005800000 */
[----:B------:R-:W-:Y:S01]  /*1230*/  IMAD R71, R74, 0x2, R55 ;  /* 0x000000024a477824 */ /* 0x000fe200078e0237 */
[----:B------:R-:W-:-:S02]  /*1240*/  @!P0 LOP3.LUT R87, RZ, R20, RZ, 0x33, !PT ;  /* 0x00000014ff578212 */ /* 0x000fc400078e33ff */
[-C--:B------:R-:W-:Y:S02]  /*1250*/  ISETP.LT.AND P4, PT, R7, R108.reuse, P1 ;  /* 0x0000006c0700720c */ /* 0x080fe40000f81270 */
[----:B------:R-:W-:Y:S02]  /*1260*/  ISETP.LT.AND P3, PT, R9, R108, P1 ;  /* 0x0000006c0900720c */ /* 0x000fe40000f61270 */
[----:B------:R-:W-:Y:S01]  /*1270*/  ISETP.NE.U32.AND P0, PT, R6, RZ, PT ;  /* 0x000000ff0600720c */ /* 0x000fe20003f05070 */
[----:B----4-:R-:W-:-:S12]  /*1280*/  @P6 BRA `(.L_x_5) ;  /* 0x0000000000186947 */ /* 0x010fd80003800000 */
[----:B------:R-:W-:Y:S01]  /*1290*/  ELECT P2, URZ, PT ;  /* 0x0000000000ff782f */ /* 0x000fe20003840000 */
[----:B------:R-:W-:Y:S01]  /*12a0*/  IMAD.MOV.U32 R7, RZ, RZ, 0x1 ;  /* 0x00000001ff077424 */ /* 0x000fe200078e00ff */
[----:B------:R-:W-:Y:S01]  /*12b0*/  UMOV UR4, 0x40 ;  /* 0x0000004000047882 */ /* 0x000fe20000000000 */
[----:B------:R-:W-:Y:S01]  /*12c0*/  UVIRTCOUNT.DEALLOC.SMPOOL 0x80 ;  /* 0x000000800000784c */ /* 0x000fe20000000000 */
[----:B------:R-:W-:-:S09]  /*12d0*/  ULEA UR4, UR5, UR4, 0x18 ;  /* 0x0000000405047291 */ /* 0x000fd2000f8ec0ff */
[----:B------:R0:W-:Y:S03]  /*12e0*/  @P2 STS.U8 [UR4], R7 ;  /* 0x00000007ff002988 */ /* 0x0001e60008000004 */
.L_x_5:
[----:B------:R-:W-:Y:S01]  /*12f0*/  STTM.16dp32bit_t0_t15.x8 tmem[UR14], RZ ;  /* 0x000000ff000079ed */ /* 0x000fe2000898000e */
[----:B------:R-:W-:Y:S01]  /*1300*/  STTM.16dp32bit_t16_t31.x8 tmem[UR14+0x8], RZ ;  /* 0x000008ff000079ed */ /* 0x000fe200089a000e */
[----:B------:R-:W1:Y:S02]  /*1310*/  FENCE.VIEW.ASYNC.T ;  /* 0x00000000000073c6 */ /* 0x000e640000000200 */
[----:B-1----:R-:W-:Y:S01]  /*1320*/  VOTEU.ALL UP0, P0 ;  /* 0x0000000000ff7886 */ /* 0x002fe20000000000 */
[C---:B------:R-:W-:Y:S01]  /*1330*/  IMAD R19, R74.reuse, 0x2, R71 ;  /* 0x000000024a137824 */ /* 0x040fe200078e0247 */
[----:B------:R-:W-:Y:S01]  /*1340*/  VOTEU.ALL UP1, P0 ;  /* 0x0000000000ff7886 */ /* 0x000fe20000020000 */
[----:B------:R-:W-:Y:S01]  /*1350*/  IMAD R87, R87, UR8, RZ ;  /* 0x0000000857577c24 */ /* 0x000fe2000f8e02ff */
[----:B------:R-:W-:Y:S01]  /*1360*/  ISETP.LT.AND P2, PT, R5, R108, P1 ;  /* 0x0000006c0500720c */ /* 0x000fe20000f41270 */
[----:B------:R-:W-:Y:S01]  /*1370*/  IMAD R43, R74, 0x2, R19 ;  /* 0x000000024a2b7824 */ /* 0x000fe200078e0213 */
[----:B------:R-:W-:-:S04]  /*1380*/  @!UP0 UIADD3 UR4, UPT, UPT, -UR6, 0x100000, URZ ;  /* 0x0010000006048890 */ /* 0x000fc8000fffe1ff */
[----:B------:R-:W-:Y:S02]  /*1390*/  @!UP0 USHF.L.U32 UR5, UR4, 0xb, URZ ;  /* 0x0000000b04058899 */ /* 0x000fe400080006ff */
[----:B------:R-:W-:Y:S01]  /*13a0*/  @!UP0 USHF.L.U32 UR4, UR4, 0x1, URZ ;  /* 0x0000000104048899 */ /* 0x000fe200080006ff */
[----:B------:R-:W-:Y:S01]  /*13b0*/  BAR.SYNC.DEFER_BLOCKING 0x0 ;  /* 0x0000000000007b1d */ /* 0x000fe20000010000 */
[----:B------:R-:W-:Y:S01]  /*13c0*/  IADD3 R80, P5, PT, R87, UR16, RZ ;  /* 0x0000001057507c10 */ /* 0x000fe2000ffbe0ff */
[----:B------:R-:W-:-:S03]  /*13d0*/  IMAD R57, R74, 0x2, R43 ;  /* 0x000000024a397824 */ /* 0x000fc600078e022b */
[----:B------:R-:W-:Y:S01]  /*13e0*/  LEA.HI.X.SX32 R87, R87, UR17, 0x1, P5 ;  /* 0x0000001157577c11 */ /* 0x000fe2000a8f0eff */
[----:B------:R-:W-:Y:S01]  /*13f0*/  IMAD R29, R74, 0x4, R57 ;  /* 0x000000044a1d7824 */ /* 0x000fe200078e0239 */
[----:B------:R-:W-:-:S03]  /*1400*/  IADD3 R8, P5, PT, R23, R80, RZ ;  /* 0x0000005017087210 */ /* 0x000fc60007fbe0ff */
[C---:B------:R-:W-:Y:S01]  /*1410*/  IMAD R45, R74.reuse, 0x2, R29 ;  /* 0x000000024a2d7824 */ /* 0x040fe200078e021d */
[----:B------:R-:W-:Y:S02]  /*1420*/  LEA.HI.X.SX32 R9, R23, R87, 0x1, P5 ;  /* 0x0000005717097211 */ /* 0x000fe400028f0eff */
[----:B------:R-:W-:Y:S01]  /*1430*/  IADD3 R10, P5, PT, R11, R80, RZ ;  /* 0x000000500b0a7210 */ /* 0x000fe20007fbe0ff */
[----:B------:R-:W1:Y:S02]  /*1440*/  FENCE.VIEW.ASYNC.S ;  /* 0x00000000000073c6 */ /* 0x000e640000000000 */
[----:B-1----:R1:W2:Y:S02]  /*1450*/  @!UP1 SYNCS.EXCH.64 URZ, [UR15], UR4 ;  /* 0x000000040fff95b2 */ /* 0x0022a40008000100 */
[----:B--2---:R-:W-:Y:S01]  /*1460*/  BAR.SYNC.DEFER_BLOCKING 0x0 ;  /* 0x0000000000007b1d */ /* 0x004fe20000010000 */
[----:B------:R-:W-:-:S04]  /*1470*/  IMAD R61, R74, 0x2, R45 ;  /* 0x000000024a3d7824 */ /* 0x000fc800078e022d */
[----:B------:R-:W-:Y:S01]  /*1480*/  IMAD R73, R74, 0x2, R61 ;  /* 0x000000024a497824 */ /* 0x000fe200078e023d */
[----:B0-----:R-:W-:-:S03]  /*1490*/  LOP3.LUT R7, R5, 0x18, RZ, 0xfc, !PT ;  /* 0x0000001805077812 */ /* 0x001fc600078efcff */
[C---:B------:R-:W-:Y:S01]  /*14a0*/  IMAD R25, R74.reuse, 0x2, R73 ;  /* 0x000000024a197824 */ /* 0x040fe200078e0249 */
[----:B------:R-:W-:Y:S01]  /*14b0*/  LEA.HI.X.SX32 R11, R11, R87, 0x1, P5 ;  /* 0x000000570b0b7211 */ /* 0x000fe200028f0eff */
[----:B-1----:R-:W0:Y:S01]  /*14c0*/  LDCU UR4, c[0x0][0x3b0] ;  /* 0x00007600ff0477ac */ /* 0x002e220008000800 */
[----:B------:R-:W-:Y:S01]  /*14d0*/  PRMT R111, RZ, 0x7610, R111 ;  /* 0x00007610ff6f7816 */ /* 0x000fe2000000006f */
[----:B------:R-:W-:Y:S01]  /*14e0*/  IMAD R47, R74, 0x2, R25 ;  /* 0x000000024a2f7824 */ /* 0x000fe200078e0219 */
[----:B------:R-:W-:-:S03]  /*14f0*/  IADD3 R20, P5, PT, R21, R80, RZ ;  /* 0x0000005015147210 */ /* 0x000fc60007fbe0ff */
[C---:B------:R-:W-:Y:S01]  /*1500*/  IMAD R63, R74.reuse, 0x2, R47 ;  /* 0x000000024a3f7824 */ /* 0x040fe200078e022f */
[-C--:B------:R-:W-:Y:S01]  /*1510*/  LEA.HI.X.SX32 R21, R21, R87.reuse, 0x1, P5 ;  /* 0x0000005715157211 */ /* 0x080fe200028f0eff */
[----:B------:R-:W2:Y:S01]  /*1520*/  @P2 LDG.E.U8 R105, desc[UR26][R8.64] ;  /* 0x0000001a08692981 */ /* 0x000ea2000c1e1100 */
[----:B------:R-:W-:Y:S02]  /*1530*/  ISETP.LT.AND P2, PT, R7, R108, P1 ;  /* 0x0000006c0700720c */ /* 0x000fe40000f41270 */
[----:B------:R-:W-:Y:S01]  /*1540*/  LOP3.LUT R7, R5, 0x28, RZ, 0xfc, !PT ;  /* 0x0000002805077812 */ /* 0x000fe200078efcff */
[----:B------:R-:W3:Y:S01]  /*1550*/  @P4 LDG.E.U8 R111, desc[UR26][R10.64] ;  /* 0x0000001a0a6f4981 */ /* 0x000ee2000c1e1100 */
[----:B------:R-:W-:Y:S02]  /*1560*/  IADD3 R22, P5, PT, R19, R80, RZ ;  /* 0x0000005013167210 */ /* 0x000fe40007fbe0ff */
[----:B------:R-:W-:Y:S02]  /*1570*/  ISETP.LT.AND P4, PT, R7, R108, P1 ;  /* 0x0000006c0700720c */ /* 0x000fe40000f81270 */
[----:B------:R-:W-:Y:S01]  /*1580*/  PRMT R113, RZ, 0x7610, R113 ;  /* 0x00007610ff717816 */ /* 0x000fe20000000071 */
[----:B------:R-:W-:Y:S01]  /*1590*/  IMAD R27, R74, 0x4, R63 ;  /* 0x000000044a1b7824 */ /* 0x000fe200078e023f */
[----:B------:R-:W-:-:S02]  /*15a0*/  LEA.HI.X.SX32 R23, R19, R87, 0x1, P5 ;  /* 0x0000005713177211 */ /* 0x000fc400028f0eff */
[----:B------:R-:W-:Y:S02]  /*15b0*/  LOP3.LUT R7, R5, 0x30, RZ, 0xfc, !PT ;  /* 0x0000003005077812 */ /* 0x000fe400078efcff */
[----:B------:R-:W-:Y:S01]  /*15c0*/  IADD3 R24, P5, PT, R25, R80, RZ ;  /* 0x0000005019187210 */ /* 0x000fe20007fbe0ff */
[----:B------:R-:W4:Y:S01]  /*15d0*/  @P3 LDG.E.U8 R113, desc[UR26][R20.64] ;  /* 0x0000001a14713981 */ /* 0x000f22000c1e1100 */
[----:B------:R-:W-:Y:S01]  /*15e0*/  PRMT R115, RZ, 0x7610, R115 ;  /* 0x00007610ff737816 */ /* 0x000fe20000000073 */
[C---:B------:R-:W-:Y:S01]  /*15f0*/  IMAD R59, R74.reuse, 0x2, R27 ;  /* 0x000000024a3b7824 */ /* 0x040fe200078e021b */
[----:B------:R-:W-:Y:S02]  /*1600*/  PRMT R109, RZ, 0x7610, R109 ;  /* 0x00007610ff6d7816 */ /* 0x000fe4000000006d */
[----:B------:R-:W-:Y:S02]  /*1610*/  ISETP.LT.AND P3, PT, R7, R108, P1 ;  /* 0x0000006c0700720c */ /* 0x000fe40000f61270 */
[----:B------:R-:W-:Y:S01]  /*1620*/  LEA.HI.X.SX32 R25, R25, R87, 0x1, P5 ;  /* 0x0000005719197211 */ /* 0x000fe200028f0eff */
[----:B------:R-:W5:Y:S01]  /*1630*/  @P2 LDG.E.U8 R115, desc[UR26][R22.64] ;  /* 0x0000001a16732981 */ /* 0x000f62000c1e1100 */
[----:B------:R-:W-:Y:S01]  /*1640*/  LOP3.LUT R7, R5, 0x20, RZ, 0xfc, !PT ;  /* 0x0000002005077812 */ /* 0x000fe200078efcff */
[C---:B------:R-:W-:Y:S01]  /*1650*/  IMAD R65, R74.reuse, 0x2, R59 ;  /* 0x000000024a417824 */ /* 0x040fe200078e023b */
[----:B------:R-:W-:Y:S01]  /*1660*/  IADD3 R26, P2, PT, R27, R80, RZ ;  /* 0x000000501b1a7210 */ /* 0x000fe20007f5e0ff */
[----:B------:R-:W2:Y:S01]  /*1670*/  @P4 LDG.E.U8 R109, desc[UR26][R24.64] ;  /* 0x0000001a186d4981 */ /* 0x000ea2000c1e1100 */
[----:B------:R-:W-:Y:S01]  /*1680*/  ISETP.LT.AND P4, PT, R7, R108, P1 ;  /* 0x0000006c0700720c */ /* 0x000fe20000f81270 */
[----:B------:R-:W-:Y:S01]  /*1690*/  IMAD R85, R74, 0x2, R65 ;  /* 0x000000024a557824 */ /* 0x000fe200078e0241 */
[----:B------:R-:W-:-:S02]  /*16a0*/  PRMT R123, RZ, 0x7610, R123 ;  /* 0x00007610ff7b7816 */ /* 0x000fc4000000007b */
[----:B------:R-:W-:Y:S01]  /*16b0*/  LEA.HI.X.SX32 R27, R27, R87, 0x1, P2 ;  /* 0x000000571b1b7211 */ /* 0x000fe200010f0eff */
[----:B------:R-:W-:Y:S01]  /*16c0*/  IMAD R75, R74, 0x2, R85 ;  /* 0x000000024a4b7824 */ /* 0x000fe200078e0255 */
[----:B------:R-:W-:Y:S02]  /*16d0*/  LOP3.LUT R19, R5, 0x38, RZ, 0xfc, !PT ;  /* 0x0000003805137812 */ /* 0x000fe400078efcff */
[----:B------:R-:W-:Y:S01]  /*16e0*/  IADD3 R28, P2, PT, R29, R80, RZ ;  /* 0x000000501d1c7210 */ /* 0x000fe20007f5e0ff */
[----:B------:R-:W2:Y:S01]  /*16f0*/  @P3 LDG.E.U8 R123, desc[UR26][R26.64] ;  /* 0x0000001a1a7b3981 */ /* 0x000ea2000c1e1100 */
[----:B------:R-:W-:Y:S02]  /*1700*/  LOP3.LUT R31, R5, 0x2, RZ, 0xfc, !PT ;  /* 0x00000002051f7812 */ /* 0x000fe400078efcff */
[----:B------:R-:W-:Y:S02]  /*1710*/  PRMT R125, RZ, 0x7610, R125 ;  /* 0x00007610ff7d7816 */ /* 0x000fe4000000007d */
[----:B------:R-:W-:-:S02]  /*1720*/  ISETP.LT.AND P3, PT, R19, R108, P1 ;  /* 0x0000006c1300720c */ /* 0x000fc40000f61270 */
[-C--:B------:R-:W-:Y:S02]  /*1730*/  LEA.HI.X.SX32 R29, R29, R87.reuse, 0x1, P2 ;  /* 0x000000571d1d7211 */ /* 0x080fe400010f0eff */
[----:B------:R-:W-:Y:S02]  /*1740*/  ISETP.LT.AND P2, PT, R31, R108, P1 ;  /* 0x0000006c1f00720c */ /* 0x000fe40000f41270 */
[-C--:B------:R-:W-:Y:S01]  /*1750*/  IADD3 R30, P5, PT, R75, R80.reuse, RZ ;  /* 0x000000504b1e7210 */ /* 0x080fe20007fbe0ff */
[----:B------:R-:W2:Y:S01]  /*1760*/  @P4 LDG.E.U8 R125, desc[UR26][R28.64] ;  /* 0x0000001a1c7d4981 */ /* 0x000ea2000c1e1100 */
[----:B------:R-:W-:Y:S02]  /*1770*/  LOP3.LUT R33, R5, 0xa, RZ, 0xfc, !PT ;  /* 0x0000000a05217812 */ /* 0x000fe400078efcff */
[----:B------:R-:W-:Y:S02]  /*1780*/  LEA.HI.X.SX32 R31, R75, R87, 0x1, P5 ;  /* 0x000000574b1f7211 */ /* 0x000fe400028f0eff */
[----:B------:R-:W-:-:S02]  /*1790*/  IADD3 R32, P4, PT, R37, R80, RZ ;  /* 0x0000005025207210 */ /* 0x000fc40007f9e0ff */
[----:B------:R-:W-:Y:S02]  /*17a0*/  PRMT R135, RZ, 0x7610, R135 ;  /* 0x00007610ff877816 */ /* 0x000fe40000000087 */
[----:B------:R-:W-:Y:S02]  /*17b0*/  ISETP.LT.AND P5, PT, R33, R108, P1 ;  /* 0x0000006c2100720c */ /* 0x000fe40000fa1270 */
[----:B------:R-:W-:Y:S02]  /*17c0*/  PRMT R117, RZ, 0x7610, R117 ;  /* 0x00007610ff757816 */ /* 0x000fe40000000075 */
[----:B------:R-:W-:Y:S01]  /*17d0*/  LOP3.LUT R35, R5, 0x12, RZ, 0xfc, !PT ;  /* 0x0000001205237812 */ /* 0x000fe200078efcff */
[----:B------:R-:W2:Y:S01]  /*17e0*/  @P3 LDG.E.U8 R135, desc[UR26][R30.64] ;  /* 0x0000001a1e873981 */ /* 0x000ea2000c1e1100 */
[----:B------:R-:W-:Y:S02]  /*17f0*/  LEA.HI.X.SX32 R33, R37, R87, 0x1, P4 ;  /* 0x0000005725217211 */ /* 0x000fe400020f0eff */
[----:B------:R-:W-:-:S02]  /*1800*/  IADD3 R34, P4, PT, R39, R80, RZ ;  /* 0x0000005027227210 */ /* 0x000fc40007f9e0ff */
[----:B------:R-:W-:Y:S01]  /*1810*/  LOP3.LUT R37, R5, 0x1a, RZ, 0xfc, !PT ;  /* 0x0000001a05257812 */ /* 0x000fe200078efcff */
[----:B------:R-:W2:Y:S01]  /*1820*/  @P2 LDG.E.U8 R117, desc[UR26][R32.64] ;  /* 0x0000001a20752981 */ /* 0x000ea2000c1e1100 */
[-C--:B------:R-:W-:Y:S02]  /*1830*/  ISETP.LT.AND P3, PT, R35, R108.reuse, P1 ;  /* 0x0000006c2300720c */ /* 0x080fe40000f61270 */
[----:B------:R-:W-:Y:S02]  /*1840*/  PRMT R107, RZ, 0x7610, R107 ;  /* 0x00007610ff6b7816 */ /* 0x000fe4000000006b */
[----:B------:R-:W-:Y:S02]  /*1850*/  LEA.HI.X.SX32 R35, R39, R87, 0x1, P4 ;  /* 0x0000005727237211 */ /* 0x000fe400020f0eff */
[----:B------:R-:W-:Y:S02]  /*1860*/  ISETP.LT.AND P2, PT, R37, R108, P1 ;  /* 0x0000006c2500720c */ /* 0x000fe40000f41270 */
[----:B------:R-:W-:Y:S01]  /*1870*/  LOP3.LUT R37, R5, 0x22, RZ, 0xfc, !PT ;  /* 0x0000002205257812 */ /* 0x000fe200078efcff */
[----:B------:R-:W2:Y:S01]  /*1880*/  @P5 LDG.E.U8 R107, desc[UR26][R34.64] ;  /* 0x0000001a226b5981 */ /* 0x000ea2000c1e1100 */
[----:B------:R-:W-:-:S02]  /*1890*/  IADD3 R36, P4, PT, R41, R80, RZ ;  /* 0x0000005029247210 */ /* 0x000fc40007f9e0ff */
[----:B------:R-:W-:Y:S02]  /*18a0*/  ISETP.LT.AND P5, PT, R37, R108, P1 ;  /* 0x0000006c2500720c */ /* 0x000fe40000fa1270 */
[-C--:B------:R-:W-:Y:S02]  /*18b0*/  LEA.HI.X.SX32 R37, R41, R87.reuse, 0x1, P4 ;  /* 0x0000005729257211 */ /* 0x080fe400020f0eff */
[----:B------:R-:W-:Y:S02]  /*18c0*/  PRMT R119, RZ, 0x7610, R119 ;  /* 0x00007610ff777816 */ /* 0x000fe40000000077 */
[----:B------:R-:W-:Y:S02]  /*18d0*/  IADD3 R38, P4, PT, R43, R80, RZ ;  /* 0x000000502b267210 */ /* 0x000fe40007f9e0ff */
[----:B------:R-:W-:Y:S02]  /*18e0*/  LOP3.LUT R41, R5, 0x2a, RZ, 0xfc, !PT ;  /* 0x0000002a05297812 */ /* 0x000fe400078efcff */
[----:B------:R-:W-:Y:S01]  /*18f0*/  PRMT R121, RZ, 0x7610, R121 ;  /* 0x00007610ff797816 */ /* 0x000fe20000000079 */
[----:B------:R-:W2:Y:S01]  /*1900*/  @P3 LDG.E.U8 R119, desc[UR26][R36.64] ;  /* 0x0000001a24773981 */ /* 0x000ea2000c1e1100 */
[----:B------:R-:W-:-:S02]  /*1910*/  LEA.HI.X.SX32 R39, R43, R87, 0x1, P4 ;  /* 0x000000572b277211 */ /* 0x000fc400020f0eff */
[----:B------:R-:W-:Y:S02]  /*1920*/  ISETP.LT.AND P3, PT, R41, R108, P1 ;  /* 0x0000006c2900720c */ /* 0x000fe40000f61270 */
[-C--:B------:R-:W-:Y:S01]  /*1930*/  IADD3 R40, P4, PT, R45, R80.reuse, RZ ;  /* 0x000000502d287210 */ /* 0x080fe20007f9e0ff */
[----:B------:R-:W2:Y:S01]  /*1940*/  @P2 LDG.E.U8 R121, desc[UR26][R38.64] ;  /* 0x0000001a26792981 */ /* 0x000ea2000c1e1100 */
[----:B------:R-:W-:Y:S02]  /*1950*/  IADD3 R42, P2, PT, R47, R80, RZ ;  /* 0x000000502f2a7210 */ /* 0x000fe40007f5e0ff */
[-C--:B------:R-:W-:Y:S02]  /*1960*/  LEA.HI.X.SX32 R41, R45, R87.reuse, 0x1, P4 ;  /* 0x000000572d297211 */ /* 0x080fe400020f0eff */
[----:B------:R-:W-:Y:S02]  /*1970*/  LEA.HI.X.SX32 R45, R47, R87, 0x1, P2 ;  /* 0x000000572f2d7211 */ /* 0x000fe400010f0eff */
[----:B------:R-:W-:-:S02]  /*1980*/  LOP3.LUT R43, R5, 0x32, RZ, 0xfc, !PT ;  /* 0x00000032052b7812 */ /* 0x000fc400078efcff */
[----:B------:R-:W-:Y:S01]  /*1990*/  PRMT R129, RZ, 0x7610, R129 ;  /* 0x00007610ff817816 */ /* 0x000fe20000000081 */
[----:B------:R-:W-:Y:S02]  /*19a0*/  @P3 IMAD.MOV.U32 R50, RZ, RZ, R42 ;  /* 0x000000ffff323224 */ /* 0x000fe400078e002a */
[----:B------:R-:W-:Y:S01]  /*19b0*/  @P3 IMAD.MOV.U32 R51, RZ, RZ, R45 ;  /* 0x000000ffff333224 */ /* 0x000fe200078e002d */
[----:B------:R-:W-:Y:S02]  /*19c0*/  ISETP.LT.AND P4, PT, R43, R108, P1 ;  /* 0x0000006c2b00720c */ /* 0x000fe40000f81270 */
[----:B------:R-:W-:Y:S02]  /*19d0*/  LOP3.LUT R44, R5, 0x3a, RZ, 0xfc, !PT ;  /* 0x0000003a052c7812 */ /* 0x000fe400078efcff */
[----:B------:R-:W-:Y:S01]  /*19e0*/  PRMT R127, RZ, 0x7610, R127 ;  /* 0x00007610ff7f7816 */ /* 0x000fe2000000007f */
[----:B------:R1:W2:Y:S01]  /*19f0*/  @P3 LDG.E.U8 R129, desc[UR26][R50.64] ;  /* 0x0000001a32813981 */ /* 0x0002a2000c1e1100 */
[----:B------:R-:W-:Y:S01]  /*1a00*/  IADD3 R46, P3, PT, R59, R80, RZ ;  /* 0x000000503b2e7210 */ /* 0x000fe20007f7e0ff */
[----:B------:R-:W-:Y:S01]  /*1a10*/  IMAD R77, R74, 0x2, R75 ;  /* 0x000000024a4d7824 */ /* 0x000fe200078e024b */
[----:B------:R-:W-:-:S02]  /*1a20*/  ISETP.LT.AND P2, PT, R44, R108, P1 ;  /* 0x0000006c2c00720c */ /* 0x000fc40000f41270 */
[----:B------:R-:W-:Y:S01]  /*1a30*/  PRMT R131, RZ, 0x7610, R131 ;  /* 0x00007610ff837816 */ /* 0x000fe20000000083 */
[----:B------:R-:W2:Y:S01]  /*1a40*/  @P5 LDG.E.U8 R127, desc[UR26][R40.64] ;  /* 0x0000001a287f5981 */ /* 0x000ea2000c1e1100 */
[----:B------:R-:W-:Y:S02]  /*1a50*/  LEA.HI.X.SX32 R47, R59, R87, 0x1, P3 ;  /* 0x000000573b2f7211 */ /* 0x000fe400018f0eff */
[----:B------:R-:W-:Y:S02]  /*1a60*/  LOP3.LUT R49, R5, 0x4, RZ, 0xfc, !PT ;  /* 0x0000000405317812 */ /* 0x000fe400078efcff */
[----:B------:R-:W-:Y:S01]  /*1a70*/  IADD3 R48, P5, PT, R77, R80, RZ ;  /* 0x000000504d307210 */ /* 0x000fe20007fbe0ff */
[----:B------:R-:W2:Y:S01]  /*1a80*/  @P4 LDG.E.U8 R131, desc[UR26][R46.64] ;  /* 0x0000001a2e834981 */ /* 0x000ea2000c1e1100 */
[----:B------:R-:W-:Y:S02]  /*1a90*/  LOP3.LUT R59, R5, 0xc, RZ, 0xfc, !PT ;  /* 0x0000000c053b7812 */ /* 0x000fe400078efcff */
[----:B------:R-:W-:-:S02]  /*1aa0*/  ISETP.LT.AND P3, PT, R49, R108, P1 ;  /* 0x0000006c3100720c */ /* 0x000fc40000f61270 */
[----:B------:R-:W-:Y:S02]  /*1ab0*/  PRMT R133, RZ, 0x7610, R133 ;  /* 0x00007610ff857816 */ /* 0x000fe40000000085 */
[-C--:B------:R-:W-:Y:S02]  /*1ac0*/  LEA.HI.X.SX32 R49, R77, R87.reuse, 0x1, P5 ;  /* 0x000000574d317211 */ /* 0x080fe400028f0eff */
[----:B-1----:R-:W-:Y:S02]  /*1ad0*/  IADD3 R50, P4, PT, R53, R80, RZ ;  /* 0x0000005035327210 */ /* 0x002fe40007f9e0ff */
[----:B------:R-:W-:Y:S01]  /*1ae0*/  ISETP.LT.AND P5, PT, R59, R108, P1 ;  /* 0x0000006c3b00720c */ /* 0x000fe20000fa1270 */
[----:B------:R-:W2:Y:S01]  /*1af0*/  @P2 LDG.E.U8 R133, desc[UR26][R48.64] ;  /* 0x0000001a30852981 */ /* 0x000ea2000c1e1100 */
[----:B------:R-:W-:Y:S02]  /*1b00*/  LOP3.LUT R59, R5, 0x14, RZ, 0xfc, !PT ;  /* 0x00000014053b7812 */ /* 0x000fe400078efcff */
[----:B------:R-:W-:-:S02]  /*1b10*/  LEA.HI.X.SX32 R51, R53, R87, 0x1, P4 ;  /* 0x0000005735337211 */ /* 0x000fc400020f0eff */
[----:B------:R-:W-:Y:S02]  /*1b20*/  IADD3 R52, P4, PT, R67, R80, RZ ;  /* 0x0000005043347210 */ /* 0x000fe40007f9e0ff */
[-C--:B------:R-:W-:Y:S02]  /*1b30*/  ISETP.LT.AND P2, PT, R59, R108.reuse, P1 ;  /* 0x0000006c3b00720c */ /* 0x080fe40000f41270 */
[----:B------:R-:W-:Y:S02]  /*1b40*/  LOP3.LUT R59, R5, 0x1c, RZ, 0xfc, !PT ;  /* 0x0000001c053b7812 */ /* 0x000fe400078efcff */
[----:B------:R-:W-:Y:S02]  /*1b50*/  PRMT R112, RZ, 0x7610, R112 ;  /* 0x00007610ff707816 */ /* 0x000fe40000000070 */
[----:B------:R-:W-:Y:S02]  /*1b60*/  LEA.HI.X.SX32 R53, R67, R87, 0x1, P4 ;  /* 0x0000005743357211 */ /* 0x000fe400020f0eff */
[----:B------:R-:W-:-:S03]  /*1b70*/  ISETP.LT.AND P4, PT, R59, R108, P1 ;  /* 0x0000006c3b00720c */ /* 0x000fc60000f81270 */
[----:B------:R-:W2:Y:S01]  /*1b80*/  @P5 LDG.E.U8 R112, desc[UR26][R52.64] ;  /* 0x0000001a34705981 */ /* 0x000ea2000c1e1100 */
[CC--:B------:R-:W-:Y:S02]  /*1b90*/  IADD3 R56, P5, PT, R57.reuse, R80.reuse, RZ ;  /* 0x0000005039387210 */ /* 0x0c0fe40007fbe0ff */
[----:B------:R-:W-:Y:S02]  /*1ba0*/  PRMT R116, RZ, 0x7610, R116 ;  /* 0x00007610ff747816 */ /* 0x000fe40000000074 */
[----:B------:R-:W-:Y:S02]  /*1bb0*/  LEA.HI.X.SX32 R57, R57, R87, 0x1, P5 ;  /* 0x0000005739397211 */ /* 0x000fe400028f0eff */
[----:B------:R-:W-:Y:S01]  /*1bc0*/  PRMT R110, RZ, 0x7610, R110 ;  /* 0x00007610ff6e7816 */ /* 0x000fe2000000006e */
[----:B------:R-:W-:Y:S02]  /*1bd0*/  IMAD R67, R74, 0x2, R77 ;  /* 0x000000024a437824 */ /* 0x000fe400078e024d */
[----:B------:R-:W2:Y:S01]  /*1be0*/  @P4 LDG.E.U8 R116, desc[UR26][R56.64] ;  /* 0x0000001a38744981 */ /* 0x000ea2000c1e1100 */
[----:B------:R-:W-:-:S02]  /*1bf0*/  IADD3 R58, P4, PT, R61, R80, RZ ;  /* 0x000000503d3a7210 */ /* 0x000fc40007f9e0ff */
[-C--:B------:R-:W-:Y:S01]  /*1c00*/  IADD3 R60, P5, PT, R63, R80.reuse, RZ ;  /* 0x000000503f3c7210 */ /* 0x080fe20007fbe0ff */
[----:B------:R-:W2:Y:S01]  /*1c10*/  @P3 LDG.E.U8 R110, desc[UR26][R50.64] ;  /* 0x0000001a326e3981 */ /* 0x000ea2000c1e1100 */
[-C--:B------:R-:W-:Y:S02]  /*1c20*/  IADD3 R54, P3, PT, R55, R80.reuse, RZ ;  /* 0x0000005037367210 */ /* 0x080fe40007f7e0ff */
[----:B------:R-:W-:Y:S02]  /*1c30*/  LOP3.LUT R59, R5, 0x24, RZ, 0xfc, !PT ;  /* 0x00000024053b7812 */ /* 0x000fe400078efcff */
[-C--:B------:R-:W-:Y:S02]  /*1c40*/  LEA.HI.X.SX32 R61, R61, R87.reuse, 0x1, P4 ;  /* 0x000000573d3d7211 */ /* 0x080fe400020f0eff */
[----:B------:R-:W-:Y:S02]  /*1c50*/  IADD3 R62, P4, PT, R65, R80, RZ ;  /* 0x00000050413e7210 */ /* 0x000fe40007f9e0ff */
[----:B------:R-:W-:-:S02]  /*1c60*/  LEA.HI.X.SX32 R63, R63, R87, 0x1, P5 ;  /* 0x000000573f3f7211 */ /* 0x000fc400028f0eff */
[----:B------:R-:W-:Y:S02]  /*1c70*/  PRMT R114, RZ, 0x7610, R114 ;  /* 0x00007610ff727816 */ /* 0x000fe40000000072 */
[----:B------:R-:W-:Y:S02]  /*1c80*/  IADD3 R64, P5, PT, R67, R80, RZ ;  /* 0x0000005043407210 */ /* 0x000fe40007fbe0ff */
[-C--:B------:R-:W-:Y:S02]  /*1c90*/  LEA.HI.X.SX32 R55, R55, R87.reuse, 0x1, P3 ;  /* 0x0000005737377211 */ /* 0x080fe400018f0eff */
[----:B------:R-:W-:Y:S02]  /*1ca0*/  ISETP.LT.AND P3, PT, R59, R108, P1 ;  /* 0x0000006c3b00720c */ /* 0x000fe40000f61270 */
[----:B------:R-:W-:Y:S01]  /*1cb0*/  LOP3.LUT R59, R5, 0x2c, RZ, 0xfc, !PT ;  /* 0x0000002c053b7812 */ /* 0x000fe200078efcff */
[----:B------:R-:W-:Y:S01]  /*1cc0*/  IMAD R75, R95, R74, RZ ;  /* 0x0000004a5f4b7224 */ /* 0x000fe200078e02ff */
[----:B------:R-:W-:Y:S01]  /*1cd0*/  LEA.HI.X.SX32 R65, R65, R87, 0x1, P4 ;  /* 0x0000005741417211 */ /* 0x000fe200020f0eff */
[----:B------:R-:W2:Y:S01]  /*1ce0*/  @P2 LDG.E.U8 R114, desc[UR26][R54.64] ;  /* 0x0000001a36722981 */ /* 0x000ea2000c1e1100 */
[----:B------:R-:W-:-:S02]  /*1cf0*/  LEA.HI R101, R0, 0x1e, RZ, 0x1a ;  /* 0x0000001e00657811 */ /* 0x000fc400078fd0ff */
[-C--:B------:R-:W-:Y:S02]  /*1d00*/  IADD3 R66, P4, PT, R69, R80.reuse, RZ ;  /* 0x0000005045427210 */ /* 0x080fe40007f9e0ff */
[----:B------:R-:W-:Y:S02]  /*1d10*/  LEA.HI.X.SX32 R67, R67, R87, 0x1, P5 ;  /* 0x0000005743437211 */ /* 0x000fe400028f0eff */
[C---:B------:R-:W-:Y:S02]  /*1d20*/  LEA.HI R143, R0.reuse, 0x2e, RZ, 0x1a ;  /* 0x0000002e008f7811 */ /* 0x040fe400078fd0ff */
[----:B------:R-:W-:Y:S02]  /*1d30*/  IADD3 R68, P5, PT, R71, R80, RZ ;  /* 0x0000005047447210 */ /* 0x000fe40007fbe0ff */
[----:B------:R-:W-:Y:S01]  /*1d40*/  ISETP.LT.AND P2, PT, R59, R108, P1 ;  /* 0x0000006c3b00720c */ /* 0x000fe20000f41270 */
[----:B------:R-:W-:Y:S01]  /*1d50*/  IMAD R79, R101, R74, RZ ;  /* 0x0000004a654f7224 */ /* 0x000fe200078e02ff */
[----:B------:R-:W-:-:S02]  /*1d60*/  LEA.HI R59, R0, 0x3e, RZ, 0x1a ;  /* 0x0000003e003b7811 */ /* 0x000fc400078fd0ff */
[-C--:B------:R-:W-:Y:S01]  /*1d70*/  LEA.HI.X.SX32 R69, R69, R87.reuse, 0x1, P4 ;  /* 0x0000005745457211 */ /* 0x080fe200020f0eff */
[----:B------:R-:W-:Y:S01]  /*1d80*/  IMAD R81, R143, R74, RZ ;  /* 0x0000004a8f517224 */ /* 0x000fe200078e02ff */
[-C--:B------:R-:W-:Y:S02]  /*1d90*/  IADD3 R70, P4, PT, R73, R80.reuse, RZ ;  /* 0x0000005049467210 */ /* 0x080fe40007f9e0ff */
[-C--:B------:R-:W-:Y:S02]  /*1da0*/  LEA.HI.X.SX32 R71, R71, R87.reuse, 0x1, P5 ;  /* 0x0000005747477211 */ /* 0x080fe400028f0eff */
[----:B------:R-:W-:Y:S01]  /*1db0*/  IADD3 R72, P5, PT, R75, R80, RZ ;  /* 0x000000504b487210 */ /* 0x000fe20007fbe0ff */
[----:B------:R-:W-:Y:S01]  /*1dc0*/  IMAD R82, R59, R74, RZ ;  /* 0x0000004a3b527224 */ /* 0x000fe200078e02ff */
[----:B------:R-:W-:Y:S02]  /*1dd0*/  LEA.HI.X.SX32 R73, R73, R87, 0x1, P4 ;  /* 0x0000005749497211 */ /* 0x000fe400020f0eff */
[----:B------:R-:W-:-:S02]  /*1de0*/  IADD3 R74, P4, PT, R79, R80, RZ ;  /* 0x000000504f4a7210 */ /* 0x000fc40007f9e0ff */
[-C--:B------:R-:W-:Y:S02]  /*1df0*/  LEA.HI.X.SX32 R75, R75, R87.reuse, 0x1, P5 ;  /* 0x000000574b4b7211 */ /* 0x080fe400028f0eff */
[-C--:B------:R-:W-:Y:S02]  /*1e00*/  IADD3 R76, P5, PT, R81, R80.reuse, RZ ;  /* 0x00000050514c7210 */ /* 0x080fe40007fbe0ff */
[-C--:B------:R-:W-:Y:S02]  /*1e10*/  LEA.HI.X.SX32 R79, R79, R87.reuse, 0x1, P4 ;  /* 0x000000574f4f7211 */ /* 0x080fe400020f0eff */
[-C--:B------:R-:W-:Y:S02]  /*1e20*/  IADD3 R78, P4, PT, R85, R80.reuse, RZ ;  /* 0x00000050554e7210 */ /* 0x080fe40007f9e0ff */
[----:B------:R-:W-:Y:S02]  /*1e30*/  LEA.HI.X.SX32 R81, R81, R87, 0x1, P5 ;  /* 0x0000005751517211 */ /* 0x000fe400028f0eff */
[----:B------:R-:W-:-:S02]  /*1e40*/  IADD3 R80, P5, PT, R82, R80, RZ ;  /* 0x0000005052507210 */ /* 0x000fc40007fbe0ff */
[----:B------:R-:W-:Y:S02]  /*1e50*/  LOP3.LUT R77, R5, 0x34, RZ, 0xfc, !PT ;  /* 0x00000034054d7812 */ /* 0x000fe400078efcff */
[-C--:B------:R-:W-:Y:S01]  /*1e60*/  LEA.HI.X.SX32 R85, R85, R87.reuse, 0x1, P4 ;  /* 0x0000005755557211 */ /* 0x080fe200020f0eff */
[----:B------:R-:W-:Y:S01]  /*1e70*/  @P3 IMAD.MOV.U32 R83, RZ, RZ, R61 ;  /* 0x000000ffff533224 */ /* 0x000fe200078e003d */
[----:B------:R-:W-:Y:S02]  /*1e80*/  PRMT R118, RZ, 0x7610, R118 ;  /* 0x00007610ff767816 */ /* 0x000fe40000000076 */
[----:B------:R-:W-:Y:S01]  /*1e90*/  LEA.HI.X.SX32 R87, R82, R87, 0x1, P5 ;  /* 0x0000005752577211 */ /* 0x000fe200028f0eff */
[----:B------:R-:W-:Y:S01]  /*1ea0*/  @P3 IMAD.MOV.U32 R82, RZ, RZ, R58 ;  /* 0x000000ffff523224 */ /* 0x000fe200078e003a */
[----:B------:R-:W-:Y:S02]  /*1eb0*/  ISETP.LT.AND P4, PT, R77, R108, P1 ;  /* 0x0000006c4d00720c */ /* 0x000fe40000f81270 */
[----:B------:R-:W-:-:S02]  /*1ec0*/  LOP3.LUT R84, R5, 0x3c, RZ, 0xfc, !PT ;  /* 0x0000003c05547812 */ /* 0x000fc400078efcff */
[----:B------:R1:W2:Y:S01]  /*1ed0*/  @P3 LDG.E.U8 R118, desc[UR26][R82.64] ;  /* 0x0000001a52763981 */ /* 0x0002a2000c1e1100 */
[----:B------:R-:W-:Y:S02]  /*1ee0*/  PRMT R120, RZ, 0x7610, R120 ;  /* 0x00007610ff787816 */ /* 0x000fe40000000078 */
[-C--:B------:R-:W-:Y:S02]  /*1ef0*/  ISETP.LT.AND P3, PT, R84, R108.reuse, P1 ;  /* 0x0000006c5400720c */ /* 0x080fe40000f61270 */
[----:B------:R-:W-:Y:S01]  /*1f00*/  LOP3.LUT R97, R5, 0x6, RZ, 0xfc, !PT ;  /* 0x0000000605617812 */ /* 0x000fe200078efcff */
[----:B-1----:R-:W-:Y:S02]  /*1f10*/  @P2 IMAD.MOV.U32 R82, RZ, RZ, R60 ;  /* 0x000000ffff522224 */ /* 0x002fe400078e003c */
[----:B------:R-:W-:Y:S01]  /*1f20*/  @P2 IMAD.MOV.U32 R83, RZ, RZ, R63 ;  /* 0x000000ffff532224 */ /* 0x000fe200078e003f */
[----:B------:R-:W-:Y:S02]  /*1f30*/  PRMT R122, RZ, 0x7610, R122 ;  /* 0x00007610ff7a7816 */ /* 0x000fe4000000007a */
[----:B------:R-:W-:-:S02]  /*1f40*/  ISETP.LT.AND P5, PT, R97, R108, P1 ;  /* 0x0000006c6100720c */ /* 0x000fc40000fa1270 */
[----:B------:R1:W2:Y:S01]  /*1f50*/  @P2 LDG.E.U8 R120, desc[UR26][R82.64] ;  /* 0x0000001a52782981 */ /* 0x0002a2000c1e1100 */
[----:B------:R-:W-:Y:S02]  /*1f60*/  LOP3.LUT R97, R5, 0x16, RZ, 0xfc, !PT ;  /* 0x0000001605617812 */ /* 0x000fe400078efcff */
[----:B------:R-:W-:Y:S02]  /*1f70*/  PRMT R124, RZ, 0x7610, R124 ;  /* 0x00007610ff7c7816 */ /* 0x000fe4000000007c */
[----:B------:R-:W-:Y:S01]  /*1f80*/  ISETP.LT.AND P2, PT, R97, R108, P1 ;  /* 0x0000006c6100720c */ /* 0x000fe20000f41270 */
[----:B-1----:R-:W-:Y:S02]  /*1f90*/  @P4 IMAD.MOV.U32 R82, RZ, RZ, R62 ;  /* 0x000000ffff524224 */ /* 0x002fe400078e003e */
[----:B------:R-:W-:Y:S01]  /*1fa0*/  @P4 IMAD.MOV.U32 R83, RZ, RZ, R65 ;  /* 0x000000ffff534224 */ /* 0x000fe200078e0041 */
[----:B------:R-:W-:-:S04]  /*1fb0*/  LOP3.LUT R97, R5, 0x26, RZ, 0xfc, !PT ;  /* 0x0000002605617812 */ /* 0x000fc800078efcff */
[----:B------:R1:W2:Y:S01]  /*1fc0*/  @P4 LDG.E.U8 R122, desc[UR26][R82.64] ;  /* 0x0000001a527a4981 */ /* 0x0002a2000c1e1100 */
[----:B------:R-:W-:Y:S02]  /*1fd0*/  ISETP.LT.AND P4, PT, R97, R108, P1 ;  /* 0x0000006c6100720c */ /* 0x000fe40000f81270 */
[----:B------:R-:W-:Y:S01]  /*1fe0*/  PRMT R137, RZ, 0x7610, R137 ;  /* 0x00007610ff897816 */ /* 0x000fe20000000089 */
[----:B-1----:R-:W-:Y:S02]  /*1ff0*/  @P3 IMAD.MOV.U32 R82, RZ, RZ, R64 ;  /* 0x000000ffff523224 */ /* 0x002fe400078e0040 */
[----:B------:R-:W-:-:S05]  /*2000*/  @P3 IMAD.MOV.U32 R83, RZ, RZ, R67 ;  /* 0x000000ffff533224 */ /* 0x000fca00078e0043 */
[----:B------:R1:W3:Y:S01]  /*2010*/  @P3 LDG.E.U8 R124, desc[UR26][R82.64] ;  /* 0x0000001a527c3981 */ /* 0x0002e2000c1e1100 */
[----:B------:R-:W-:Y:S01]  /*2020*/  IADD3 R104, P3, PT, R96, UR18, RZ ;  /* 0x0000001260687c10 */ /* 0x000fe2000ff7e0ff */
[----:B0-----:R-:W-:Y:S01]  /*2030*/  IMAD R94, R94, UR4, RZ ;  /* 0x000000045e5e7c24 */ /* 0x001fe2000f8e02ff */
[----:B------:R-:W-:Y:S02]  /*2040*/  PRMT R139, RZ, 0x7610, R139 ;  /* 0x00007610ff8b7816 */ /* 0x000fe4000000008b */
[----:B------:R-:W-:Y:S01]  /*2050*/  LEA.HI.X.SX32 R106, R96, UR19, 0x1, P3 ;  /* 0x00000013606a7c11 */ /* 0x000fe200098f0eff */
[----:B-1----:R-:W-:Y:S02]  /*2060*/  @P5 IMAD.MOV.U32 R82, RZ, RZ, R66 ;  /* 0x000000ffff525224 */ /* 0x002fe400078e0042 */
[----:B------:R-:W-:Y:S01]  /*2070*/  @P5 IMAD.MOV.U32 R83, RZ, RZ, R69 ;  /* 0x000000ffff535224 */ /* 0x000fe200078e0045 */
[----:B------:R-:W-:Y:S01]  /*2080*/  ISETP.LT.AND P3, PT, R95, R108, P1 ;  /* 0x0000006c5f00720c */ /* 0x000fe20000f61270 */
[----:B------:R-:W-:-:S03]  /*2090*/  IMAD R95, R89, UR4, RZ ;  /* 0x00000004595f7c24 */ /* 0x000fc6000f8e02ff */
[----:B------:R0:W5:Y:S01]  /*20a0*/  @P5 LDG.E.U8 R137, desc[UR26][R82.64] ;  /* 0x0000001a52895981 */ /* 0x000162000c1e1100 */
[----:B------:R-:W-:Y:S01]  /*20b0*/  IMAD R99, R86, UR4, RZ ;  /* 0x0000000456637c24 */ /* 0x000fe2000f8e02ff */
[----:B------:R-:W-:Y:S01]  /*20c0*/  PRMT R141, RZ, 0x7610, R141 ;  /* 0x00007610ff8d7816 */ /* 0x000fe2000000008d */
[----:B------:R-:W-:Y:S01]  /*20d0*/  IMAD R97, R92, UR4, RZ ;  /* 0x000000045c617c24 */ /* 0x000fe2000f8e02ff */
[----:B------:R-:W-:Y:S01]  /*20e0*/  IADD3 R86, P5, PT, R94, R104, RZ ;  /* 0x000000685e567210 */ /* 0x000fe20007fbe0ff */
[----:B------:R-:W-:Y:S02]  /*20f0*/  IMAD R103, R88, UR4, RZ ;  /* 0x0000000458677c24 */ /* 0x000fe4000f8e02ff */
[----:B0-----:R-:W-:Y:S02]  /*2100*/  @P2 IMAD.MOV.U32 R82, RZ, RZ, R68 ;  /* 0x000000ffff522224 */ /* 0x001fe400078e0044 */
[----:B------:R-:W-:Y:S02]  /*2110*/  @P2 IMAD.MOV.U32 R83, RZ, RZ, R71 ;  /* 0x000000ffff532224 */ /* 0x000fe400078e0047 */
[----:B------:R-:W-:-:S03]  /*2120*/  IMAD R96, R90, UR4, RZ ;  /* 0x000000045a607c24 */ /* 0x000fc6000f8e02ff */
[----:B------:R0:W5:Y:S01]  /*2130*/  @P2 LDG.E.U8 R139, desc[UR26][R82.64] ;  /* 0x0000001a528b2981 */ /* 0x000162000c1e1100 */
[----:B------:R-:W-:Y:S01]  /*2140*/  IADD3 R88, P2, PT, R95, R104, RZ ;  /* 0x000000685f587210 */ /* 0x000fe20007f5e0ff */
[----:B------:R-:W-:Y:S01]  /*2150*/  IMAD R102, R91, UR4, RZ ;  /* 0x000000045b667c24 */ /* 0x000fe2000f8e02ff */
[----:B------:R-:W-:Y:S02]  /*2160*/  LEA.HI.X.SX32 R89, R94, R106, 0x1, P5 ;  /* 0x0000006a5e597211 */ /* 0x000fe400028f0eff */
[----:B------:R-:W-:Y:S01]  /*2170*/  IADD3 R92, P5, PT, R97, R104, RZ ;  /* 0x00000068615c7210 */ /* 0x000fe20007fbe0ff */
[----:B0-----:R-:W-:Y:S02]  /*2180*/  @P4 IMAD.MOV.U32 R82, RZ, RZ, R70 ;  /* 0x000000ffff524224 */ /* 0x001fe400078e0046 */
[----:B------:R-:W-:Y:S01]  /*2190*/  @P4 IMAD.MOV.U32 R83, RZ, RZ, R73 ;  /* 0x000000ffff534224 */ /* 0x000fe200078e0049 */
[----:B------:R-:W-:Y:S01]  /*21a0*/  LEA.HI.X.SX32 R91, R95, R106, 0x1, P2 ;  /* 0x0000006a5f5b7211 */ /* 0x000fe200010f0eff */
[----:B------:R-:W-:Y:S01]  /*21b0*/  IMAD R100, R93, UR4, RZ ;  /* 0x000000045d647c24 */ /* 0x000fe2000f8e02ff */
[----:B------:R-:W-:-:S02]  /*21c0*/  IADD3 R94, P2, PT, R99, R104, RZ ;  /* 0x00000068635e7210 */ /* 0x000fc40007f5e0ff */
[----:B------:R0:W5:Y:S01]  /*21d0*/  @P4 LDG.E.U8 R141, desc[UR26][R82.64] ;  /* 0x0000001a528d4981 */ /* 0x000162000c1e1100 */
[----:B------:R-:W-:Y:S02]  /*21e0*/  LOP3.LUT R145, R0, 0x3f, RZ, 0xc0, !PT ;  /* 0x0000003f00917812 */ /* 0x000fe400078ec0ff */
[C---:B------:R-:W-:Y:S02]  /*21f0*/  IADD3 R90, P4, PT, R96.reuse, R104, RZ ;  /* 0x00000068605a7210 */ /* 0x040fe40007f9e0ff */
[-C--:B------:R-:W-:Y:S02]  /*2200*/  LEA.HI.X.SX32 R95, R97, R106.reuse, 0x1, P5 ;  /* 0x0000006a615f7211 */ /* 0x080fe400028f0eff */
[-C--:B------:R-:W-:Y:S02]  /*2210*/  LEA.HI.X.SX32 R97, R99, R106.reuse, 0x1, P2 ;  /* 0x0000006a63617211 */ /* 0x080fe400010f0eff */
[----:B------:R-:W-:Y:S02]  /*2220*/  LEA.HI.X.SX32 R93, R96, R106, 0x1, P4 ;  /* 0x0000006a605d7211 */ /* 0x000fe400020f0eff */
[----:B------:R-:W-:-:S02]  /*2230*/  ISETP.LT.AND P2, PT, R145, R108, P1 ;  /* 0x0000006c9100720c */ /* 0x000fc40000f41270 */
[C---:B------:R-:W-:Y:S01]  /*2240*/  IADD3 R96, P4, PT, R100.reuse, R104, RZ ;  /* 0x0000006864607210 */ /* 0x040fe20007f9e0ff */
[----:B0-----:R-:W-:Y:S01]  /*2250*/  @P3 IMAD.MOV.U32 R82, RZ, RZ, R72 ;  /* 0x000000ffff523224 */ /* 0x001fe200078e0048 */
[----:B------:R-:W-:Y:S02]  /*2260*/  PRMT R145, RZ, 0x7610, R145 ;  /* 0x00007610ff917816 */ /* 0x000fe40000000091 */
[----:B------:R-:W-:Y:S01]  /*2270*/  LEA.HI.X.SX32 R99, R100, R106, 0x1, P4 ;  /* 0x0000006a64637211 */ /* 0x000fe200020f0eff */
[----:B------:R-:W-:Y:S01]  /*2280*/  @P3 IMAD.MOV.U32 R83, RZ, RZ, R75 ;  /* 0x000000ffff533224 */ /* 0x000fe200078e004b */
[----:B------:R-:W-:Y:S02]  /*2290*/  ISETP.LT.AND P4, PT, R101, R108, P1 ;  /* 0x0000006c6500720c */ /* 0x000fe40000f81270 */
[----:B------:R-:W-:Y:S02]  /*22a0*/  PRMT R147, RZ, 0x7610, R147 ;  /* 0x00007610ff937816 */ /* 0x000fe40000000093 */
[----:B------:R0:W5:Y:S01]  /*22b0*/  @P3 LDG.E.U8 R145, desc[UR26][R82.64] ;  /* 0x0000001a52913981 */ /* 0x000162000c1e1100 */
[----:B------:R-:W-:Y:S01]  /*22c0*/  PRMT R149, RZ, 0x7610, R149 ;  /* 0x00007610ff957816 */ /* 0x000fe20000000095 */
[----:B0-----:R-:W-:-:S02]  /*22d0*/  @P2 IMAD.MOV.U32 R82, RZ, RZ, R86 ;  /* 0x000000ffff522224 */ /* 0x001fc400078e0056 */
[----:B------:R-:W-:-:S05]  /*22e0*/  @P2 IMAD.MOV.U32 R83, RZ, RZ, R89 ;  /* 0x000000ffff532224 */ /* 0x000fca00078e0059 */
[----:B------:R0:W5:Y:S01]  /*22f0*/  @P2 LDG.E.U8 R147, desc[UR26][R82.64] ;  /* 0x0000001a52932981 */ /* 0x000162000c1e1100 */
[----:B------:R-:W-:Y:S01]  /*2300*/  PRMT R159, RZ, 0x7610, R159 ;  /* 0x00007610ff9f7816 */ /* 0x000fe2000000009f */
[----:B0-----:R-:W-:Y:S02]  /*2310*/  @P4 IMAD.MOV.U32 R82, RZ, RZ, R74 ;  /* 0x000000ffff524224 */ /* 0x001fe400078e004a */
[----:B------:R-:W-:-:S05]  /*2320*/  @P4 IMAD.MOV.U32 R83, RZ, RZ, R79 ;  /* 0x000000ffff534224 */ /* 0x000fca00078e004f */
[----:B------:R0:W5:Y:S01]  /*2330*/  @P4 LDG.E.U8 R149, desc[UR26][R82.64] ;  /* 0x0000001a52954981 */ /* 0x000162000c1e1100 */
[----:B------:R-:W-:Y:S02]  /*2340*/  ISETP.LT.AND P3, PT, R143, R108, P1 ;  /* 0x0000006c8f00720c */ /* 0x000fe40000f61270 */
[----:B------:R-:W-:Y:S01]  /*2350*/  PRMT R155, RZ, 0x7610, R155 ;  /* 0x00007610ff9b7816 */ /* 0x000fe2000000009b */
[----:B0-----:R-:W-:Y:S02]  /*2360*/  @P2 IMAD.MOV.U32 R82, RZ, RZ, R94 ;  /* 0x000000ffff522224 */ /* 0x001fe400078e005e */
[----:B------:R-:W-:Y:S01]  /*2370*/  @P2 IMAD.MOV.U32 R83, RZ, RZ, R97 ;  /* 0x000000ffff532224 */ /* 0x000fe200078e0061 */
[----:B------:R-:W-:-:S04]  /*2380*/  IADD3 R98, P5, PT, R102, R104, RZ ;  /* 0x0000006866627210 */ /* 0x000fc80007fbe0ff */
[----:B------:R0:W5:Y:S01]  /*2390*/  @P2 LDG.E.U8 R159, desc[UR26][R82.64] ;  /* 0x0000001a529f2981 */ /* 0x000162000c1e1100 */
[----:B------:R-:W-:Y:S02]  /*23a0*/  ISETP.LT.AND P4, PT, R59, R108, P1 ;  /* 0x0000006c3b00720c */ /* 0x000fe40000f81270 */
[----:B------:R-:W-:Y:S01]  /*23b0*/  PRMT R161, RZ, 0x7610, R161 ;  /* 0x00007610ffa17816 */ /* 0x000fe200000000a1 */
[----:B0-----:R-:W-:Y:S02]  /*23c0*/  @P2 IMAD.MOV.U32 R82, RZ, RZ, R88 ;  /* 0x000000ffff522224 */ /* 0x001fe400078e0058 */
[----:B------:R-:W-:Y:S01]  /*23d0*/  @P2 IMAD.MOV.U32 R83, RZ, RZ, R91 ;  /* 0x000000ffff532224 */ /* 0x000fe200078e005b */
[----:B------:R-:W-:Y:S02]  /*23e0*/  LEA.HI.X.SX32 R101, R102, R106, 0x1, P5 ;  /* 0x0000006a66657211 */ /* 0x000fe400028f0eff */
[----:B------:R-:W-:Y:S02]  /*23f0*/  LOP3.LUT R102, R5, 0x36, RZ, 0xfc, !PT ;  /* 0x0000003605667812 */ /* 0x000fe400078efcff */
[----:B------:R0:W5:Y:S01]  /*2400*/  @P2 LDG.E.U8 R155, desc[UR26][R82.64] ;  /* 0x0000001a529b2981 */ /* 0x000162000c1e1100 */
[----:B------:R-:W-:-:S02]  /*2410*/  PRMT R143, RZ, 0x7610, R143 ;  /* 0x00007610ff8f7816 */ /* 0x000fc4000000008f */
[----:B------:R-:W-:Y:S01]  /*2420*/  ISETP.LT.AND P1, PT, R102, R108, P1 ;  /* 0x0000006c6600720c */ /* 0x000fe20000f21270 */
[----:B0-----:R-:W-:Y:S02]  /*2430*/  @P2 IMAD.MOV.U32 R82, RZ, RZ, R96 ;  /* 0x000000ffff522224 */ /* 0x001fe400078e0060 */
[----:B------:R-:W-:-:S05]  /*2440*/  @P2 IMAD.MOV.U32 R83, RZ, RZ, R99 ;  /* 0x000000ffff532224 */ /* 0x000fca00078e0063 */
[----:B------:R0:W5:Y:S01]  /*2450*/  @P2 LDG.E.U8 R161, desc[UR26][R82.64] ;  /* 0x0000001a52a12981 */ /* 0x000162000c1e1100 */
[----:B------:R-:W-:Y:S01]  /*2460*/  PRMT R153, RZ, 0x7610, R153 ;  /* 0x00007610ff997816 */ /* 0x000fe20000000099 */
        /* <DEDUP_REMOVED lines=13> */
[----:B------:R-:W-:Y:S01]  /*2540*/  @P2 IMAD.MOV.U32 R83, RZ, RZ, R93 ;  /* 0x000000ffff532224 */ /* 0x000fe200078e005d */
[----:B------:R-:W-:-:S04]  /*2550*/  IADD3 R100, P5, PT, R103, R104, RZ ;  /* 0x0000006867647210 */ /* 0x000fc80007fbe0ff */
[----:B------:R0:W5:Y:S01]  /*2560*/  @P2 LDG.E.U8 R126, desc[UR26][R82.64] ;  /* 0x0000001a527e2981 */ /* 0x000162000c1e1100 */
[----:B------:R-:W-:Y:S02]  /*2570*/  PRMT R157, RZ, 0x7610, R157 ;  /* 0x00007610ff9d7816 */ /* 0x000fe4000000009d */
[----:B------:R-:W-:Y:S01]  /*2580*/  LEA.HI.X.SX32 R103, R103, R106, 0x1, P5 ;  /* 0x0000006a67677211 */ /* 0x000fe200028f0eff */
[----:B0-----:R-:W-:Y:S02]  /*2590*/  @P2 IMAD.MOV.U32 R82, RZ, RZ, R98 ;  /* 0x000000ffff522224 */ /* 0x001fe400078e0062 */
[----:B------:R-:W-:-:S05]  /*25a0*/  @P2 IMAD.MOV.U32 R83, RZ, RZ, R101 ;  /* 0x000000ffff532224 */ /* 0x000fca00078e0065 */
[----:B------:R0:W5:Y:S01]  /*25b0*/  @P2 LDG.E.U8 R128, desc[UR26][R82.64] ;  /* 0x0000001a52802981 */ /* 0x000162000c1e1100 */
[----:B------:R-:W-:Y:S01]  /*25c0*/  PRMT R163, RZ, 0x7610, R163 ;  /* 0x00007610ffa37816 */ /* 0x000fe200000000a3 */
[----:B0-----:R-:W-:Y:S02]  /*25d0*/  @P2 IMAD.MOV.U32 R82, RZ, RZ, R92 ;  /* 0x000000ffff522224 */ /* 0x001fe400078e005c */
[----:B------:R-:W-:-:S05]  /*25e0*/  @P2 IMAD.MOV.U32 R83, RZ, RZ, R95 ;  /* 0x000000ffff532224 */ /* 0x000fca00078e005f */
[----:B------:R0:W5:Y:S02]  /*25f0*/  @P2 LDG.E.U8 R157, desc[UR26][R82.64] ;  /* 0x0000001a529d2981 */ /* 0x000164000c1e1100 */
[----:B0-----:R-:W-:Y:S02]  /*2600*/  @P2 IMAD.MOV.U32 R82, RZ, RZ, R100 ;  /* 0x000000ffff522224 */ /* 0x001fe400078e0064 */
[----:B------:R-:W-:-:S05]  /*2610*/  @P2 IMAD.MOV.U32 R83, RZ, RZ, R103 ;  /* 0x000000ffff532224 */ /* 0x000fca00078e0067 */
[----:B------:R-:W5:Y:S01]  /*2620*/  @P2 LDG.E.U8 R163, desc[UR26][R82.64] ;  /* 0x0000001a52a32981 */ /* 0x000f62000c1e1100 */
[----:B------:R-:W-:-:S04]  /*2630*/  @!UP0 UIADD3 UR4, UPT, UPT, -UR6, 0x100000, URZ ;  /* 0x0010000006048890 */ /* 0x000fc8000fffe1ff */
[----:B------:R-:W-:Y:S02]  /*2640*/  @!UP0 USHF.L.U32 UR5, UR4, 0xb, URZ ;  /* 0x0000000b04058899 */ /* 0x000fe400080006ff */
[----:B------:R-:W-:Y:S01]  /*2650*/  @!UP0 USHF.L.U32 UR4, UR4, 0x1, URZ ;  /* 0x0000000104048899 */ /* 0x000fe200080006ff */
[----:B------:R-:W-:Y:S01]  /*2660*/  VOTEU.ALL UP0, P0 ;  /* 0x0000000000ff7886 */ /* 0x000fe20000000000 */
[C---:B------:R-:W-:Y:S02]  /*2670*/  LOP3.LUT R104, R6.reuse, 0x10, RZ, 0x3c, !PT ;  /* 0x0000001006687812 */ /* 0x040fe400078e3cff */
[----:B------:R-:W-:-:S08]  /*2680*/  LOP3.LUT R106, R6, 0x30, RZ, 0x3c, !PT ;  /* 0x00000030066a7812 */ /* 0x000fd000078e3cff */
[----:B------:R0:W1:Y:S01]  /*2690*/  @!UP0 SYNCS.EXCH.64 URZ, [UR13+0x2808], UR4 ;  /* 0x002808040dff85b2 */ /* 0x0000620008000100 */
[----:B--2---:R2:W-:Y:S04]  /*26a0*/  STS.U8 [R6+UR13], R105 ;  /* 0x0000006906007988 */ /* 0x0045e8000800000d */
[----:B---3--:R0:W-:Y:S01]  /*26b0*/  STS.U8 [R6+UR13+0x200], R111 ;  /* 0x0002006f06007988 */ /* 0x0081e2000800000d */
[----:B--2---:R-:W-:-:S03]  /*26c0*/  LOP3.LUT R105, R6, 0x20, RZ, 0x3c, !PT ;  /* 0x0000002006697812 */ /* 0x004fc600078e3cff */
[----:B----4-:R0:W-:Y:S04]  /*26d0*/  STS.U8 [R6+UR13+0x400], R113 ;  /* 0x0004007106007988 */ /* 0x0101e8000800000d */
[----:B-----5:R0:W-:Y:S04]  /*26e0*/  STS.U8 [R6+UR13+0x600], R115 ;  /* 0x0006007306007988 */ /* 0x0201e8000800000d */
[----:B------:R0:W-:Y:S04]  /*26f0*/  STS.U8 [R6+UR13+0xa00], R109 ;  /* 0x000a006d06007988 */ /* 0x0001e8000800000d */
        /* <DEDUP_REMOVED lines=23> */
[----:B------:R0:W-:Y:S01]  /*2870*/  STS.U8 [R106+UR13+0x780], R149 ;  /* 0x000780956a007988 */ /* 0x0001e2000800000d */
[----:B------:R-:W-:-:S04]  /*2880*/  ISETP.NE.U32.AND P1, PT, RZ, UR7, PT ;  /* 0x00000007ff007c0c */ /* 0x000fc8000bf25070 */
[C---:B------:R-:W-:Y:S02]  /*2890*/  ISETP.LT.OR P2, PT, R4.reuse, 0x40, P1 ;  /* 0x000000400400780c */ /* 0x040fe40000f41670 */
[----:B------:R-:W-:Y:S01]  /*28a0*/  ISETP.GE.AND P3, PT, R4, 0x80, PT ;  /* 0x000000800400780c */ /* 0x000fe20003f66270 */
        /* <DEDUP_REMOVED lines=11> */
[----:B-1----:R1:W-:Y:S06]  /*2960*/  MEMBAR.ALL.CTA ;  /* 0x0000000000007992 */ /* 0x0023ec0000008000 */
[----:B-1----:R-:W1:Y:S02]  /*2970*/  FENCE.VIEW.ASYNC.S ;  /* 0x00000000000073c6 */ /* 0x002e640000000000 */
[----:B-1----:R-:W-:Y:S06]  /*2980*/  BAR.SYNC.DEFER_BLOCKING 0x0 ;  /* 0x0000000000007b1d */ /* 0x002fec0000010000 */
[----:B------:R-:W-:Y:S05]  /*2990*/  @P2 BRA `(.L_x_6) ;  /* 0x0000000000682947 */ /* 0x000fea0003800000 */
[----:B0-----:R-:W-:Y:S02]  /*29a0*/  UIADD3 UR4, UPT, UPT, UR13, 0x2000, URZ ;  /* 0x000020000d047890 */ /* 0x001fe4000fffe0ff */
[----:B------:R-:W-:Y:S02]  /*29b0*/  USHF.R.U32.HI UR6, URZ, 0x4, UR13 ;  /* 0x00000004ff067899 */ /* 0x000fe4000801160d */
[----:B------:R-:W-:Y:S02]  /*29c0*/  USHF.R.U32.HI UR4, URZ, 0x4, UR4 ;  /* 0x00000004ff047899 */ /* 0x000fe40008011604 */
[----:B------:R-:W-:Y:S02]  /*29d0*/  USGXT.U32 UR6, UR6, 0xe ;  /* 0x0000000e0606789a */ /* 0x000fe40008000000 */
[----:B------:R-:W-:Y:S01]  /*29e0*/  USGXT.U32 UR8, UR4, 0xe ;  /* 0x0000000e0408789a */ /* 0x000fe20008000000 */
[----:B------:R-:W-:Y:S01]  /*29f0*/  UMOV UR10, 0xffffff80 ;  /* 0xffffff80000a7882 */ /* 0x000fe20000000000 */
[----:B------:R-:W-:Y:S01]  /*2a00*/  UMOV UR11, 0x7fffbfdf ;  /* 0x7fffbfdf000b7882 */ /* 0x000fe20000000000 */
[----:B------:R-:W-:Y:S01]  /*2a10*/  UMOV UR16, 0xfffffffe ;  /* 0xfffffffe00107882 */ /* 0x000fe20000000000 */
[----:B------:R-:W-:Y:S01]  /*2a20*/  UMOV UR17, 0x7fffbfdf ;  /* 0x7fffbfdf00117882 */ /* 0x000fe20000000000 */
[----:B------:R-:W-:Y:S01]  /*2a30*/  UMOV UR7, URZ ;  /* 0x000000ff00077c82 */ /* 0x000fe20008000000 */
[----:B------:R-:W-:Y:S01]  /*2a40*/  UMOV UR9, URZ ;  /* 0x000000ff00097c82 */ /* 0x000fe20008000000 */
[----:B------:R-:W-:-:S02]  /*2a50*/  UIADD3.64 UR10, UPT, UPT, UR6, -UR10, URZ ;  /* 0x8000000a060a7297 */ /* 0x000fc4000fffe0ff */
[----:B------:R-:W-:Y:S01]  /*2a60*/  UIADD3.64 UR16, UPT, UPT, UR8, -UR16, URZ ;  /* 0x8000001008107297 */ /* 0x000fe2000fffe0ff */
[----:B------:R-:W-:Y:S01]  /*2a70*/  UMOV UR18, 0x0 ;  /* 0x0000000000127882 */ /* 0x000fe20000000000 */
[----:B------:R-:W-:Y:S01]  /*2a80*/  UMOV UR19, 0x4048010 ;  /* 0x0404801000137882 */ /* 0x000fe20000000000 */
[----:B------:R-:W-:Y:S01]  /*2a90*/  UMOV UR4, UR15 ;  /* 0x0000000f00047c82 */ /* 0x000fe20008000000 */
[----:B------:R-:W-:Y:S01]  /*2aa0*/  UMOV UR5, URZ ;  /* 0x000000ff00057c82 */ /* 0x000fe20008000000 */
[----:B------:R-:W-:Y:S01]  /*2ab0*/  UMOV UR7, 0x80004020 ;  /* 0x8000402000077882 */ /* 0x000fe20000000000 */
[----:B------:R-:W-:Y:S01]  /*2ac0*/  UMOV UR9, 0x80004020 ;  /* 0x8000402000097882 */ /* 0x000fe20000000000 */
[----:B------:R-:W-:Y:S01]  /*2ad0*/  UMOV UR20, 0x0 ;  /* 0x0000000000147882 */ /* 0x000fe20000000000 */
[----:B------:R-:W-:Y:S01]  /*2ae0*/  UMOV UR21, 0x4048010 ;  /* 0x0404801000157882 */ /* 0x000fe20000000000 */
[----:B------:R-:W-:Y:S01]  /*2af0*/  UMOV UR4, UR4 ;  /* 0x0000000400047c82 */ /* 0x000fe20008000000 */
[----:B------:R1:W-:Y:S01]  /*2b00*/  UTCQMMA gdesc[UR6], gdesc[UR8], tmem[UR12], tmem[UR18], idesc[UR19], !UPT ;  /* 0x00ff1208060075ea */ /* 0x0003e2000f80030c */
[----:B------:R1:W-:Y:S01]  /*2b10*/  UTCQMMA gdesc[UR10], gdesc[UR16], tmem[UR12], tmem[UR20], idesc[UR21], UPT ;  /* 0x00ff14100a0075ea */ /* 0x0003e2000b80030c */
[----:B------:R1:W-:Y:S01]  /*2b20*/  UTCBAR [UR4], URZ ;  /* 0x000000ff040073e9 */ /* 0x0003e200080000ff */
[----:B------:R-:W-:Y:S01]  /*2b30*/  NOP ;  /* 0x0000000000007918 */ /* 0x000fe20000000000 */
.L_x_6:
[----:B01----:R-:W-:Y:S01]  /*2b40*/  UMOV UR4, URZ ;  /* 0x000000ff00047c82 */ /* 0x003fe20008000000 */
[----:B------:R-:W-:Y:S05]  /*2b50*/  @!P3 BRA `(.L_x_7) ;  /* 0x0000001400acb947 */ /* 0x000fea0003800000 */
[----:B------:R-:W-:Y:S01]  /*2b60*/  SHF.R.S32.HI R83, RZ, 0x1f, R4 ;  /* 0x0000001fff537819 */ /* 0x000fe20000011404 */
[----:B------:R-:W0:Y:S01]  /*2b70*/  LDCU.64 UR28, c[0x0][0x3a8] ;  /* 0x00007500ff1c77ac */ /* 0x000e220008000a00 */
[----:B------:R-:W-:Y:S02]  /*2b80*/  VIADD R108, R108, 0xffffffc0 ;  /* 0xffffffc06c6c7836 */ /* 0x000fe40000000000 */
[----:B------:R-:W-:Y:S01]  /*2b90*/  LEA.HI R83, R83, R4, RZ, 0x6 ;  /* 0x0000000453537211 */ /* 0x000fe200078f30ff */
[----:B------:R-:W-:Y:S01]  /*2ba0*/  UIADD3 UR4, UPT, UPT, UR13, 0x1000, URZ ;  /* 0x000010000d047890 */ /* 0x000fe2000fffe0ff */
[----:B------:R-:W-:Y:S01]  /*2bb0*/  IMAD.MOV.U32 R82, RZ, RZ, RZ ;  /* 0x000000ffff527224 */ /* 0x000fe200078e00ff */
[----:B------:R-:W-:Y:S01]  /*2bc0*/  UIADD3 UR5, UPT, UPT, UR13, 0x2400, URZ ;  /* 0x000024000d057890 */ /* 0x000fe2000fffe0ff */
[----:B------:R-:W-:Y:S01]  /*2bd0*/  SHF.R.S32.HI R83, RZ, 0x6, R83 ;  /* 0x00000006ff537819 */ /* 0x000fe20000011453 */
[----:B------:R-:W-:Y:S02]  /*2be0*/  USHF.R.U32.HI UR4, URZ, 0x4, UR4 ;  /* 0x00000004ff047899 */ /* 0x000fe40008011604 */
[----:B------:R-:W-:Y:S01]  /*2bf0*/  USHF.R.U32.HI UR5, URZ, 0x4, UR5 ;  /* 0x00000004ff057899 */ /* 0x000fe20008011605 */
[----:B------:R-:W-:Y:S01]  /*2c00*/  VIMNMX R83, PT, PT, R83, 0x2, !PT ;  /* 0x0000000253537848 */ /* 0x000fe20007fe0100 */
[----:B------:R-:W-:-:S02]  /*2c10*/  USGXT.U32 UR6, UR4, 0xe ;  /* 0x0000000e0406789a */ /* 0x000fc40008000000 */
[----:B------:R-:W-:Y:S02]  /*2c20*/  USGXT.U32 UR8, UR5, 0xe ;  /* 0x0000000e0508789a */ /* 0x000fe40008000000 */
[----:B------:R-:W-:Y:S01]  /*2c30*/  VIADD R107, R83, 0xffffffff ;  /* 0xffffffff536b7836 */ /* 0x000fe20000000000 */
[----:B------:R-:W-:Y:S01]  /*2c40*/  UMOV UR16, 0xffffff80 ;  /* 0xffffff8000107882 */ /* 0x000fe20000000000 */
[----:B------:R-:W-:Y:S01]  /*2c50*/  UMOV UR17, 0x7fffbfdf ;  /* 0x7fffbfdf00117882 */ /* 0x000fe20000000000 */
[----:B------:R-:W-:Y:S01]  /*2c60*/  UMOV UR18, 0xfffffffe ;  /* 0xfffffffe00127882 */ /* 0x000fe20000000000 */
[----:B------:R-:W-:Y:S01]  /*2c70*/  UMOV UR19, 0x7fffbfdf ;  /* 0x7fffbfdf00137882 */ /* 0x000fe20000000000 */
[----:B------:R-:W-:Y:S01]  /*2c80*/  UMOV UR7, URZ ;  /* 0x000000ff00077c82 */ /* 0x000fe20008000000 */
[----:B------:R-:W-:Y:S01]  /*2c90*/  UMOV UR9, URZ ;  /* 0x000000ff00097c82 */ /* 0x000fe20008000000 */
[----:B0-----:R-:W-:Y:S02]  /*2ca0*/  USHF.L.U32 UR28, UR28, 0x6, URZ ;  /* 0x000000061c1c7899 */ /* 0x001fe400080006ff */
[----:B------:R-:W-:-:S02]  /*2cb0*/  USHF.L.U32 UR29, UR29, 0x6, URZ ;  /* 0x000000061d1d7899 */ /* 0x000fc400080006ff */
[----:B------:R-:W-:Y:S02]  /*2cc0*/  UIADD3.64 UR16, UPT, UPT, UR6, -UR16, URZ ;  /* 0x8000001006107297 */ /* 0x000fe4000fffe0ff */
[----:B------:R-:W-:Y:S01]  /*2cd0*/  UIADD3.64 UR18, UPT, UPT, UR8, -UR18, URZ ;  /* 0x8000001208127297 */ /* 0x000fe2000fffe0ff */
[----:B------:R-:W-:Y:S01]  /*2ce0*/  UMOV UR30, 0x1 ;  /* 0x00000001001e7882 */ /* 0x000fe20000000000 */
[----:B------:R-:W-:-:S10]  /*2cf0*/  UMOV UR5, URZ ;  /* 0x000000ff00057c82 */ /* 0x000fd40008000000 */
.L_x_10:
[----:B------:R-:W-:Y:S02]  /*2d00*/  USHF.R.S32.HI UR10, URZ, 0x1f, UR29 ;  /* 0x0000001fff0a7899 */ /* 0x000fe4000801141d */
[----:B------:R-:W-:Y:S01]  /*2d10*/  IADD3 R98, P4, PT, R98, UR29, RZ ;  /* 0x0000001d62627c10 */ /* 0x000fe2000ff9e0ff */
[----:B------:R-:W-:Y:S01]  /*2d20*/  USHF.R.S32.HI UR4, URZ, 0x1f, UR28 ;  /* 0x0000001fff047899 */ /* 0x000fe2000801141c */
[----:B------:R-:W-:Y:S01]  /*2d30*/  IADD3 R96, P3, PT, R96, UR29, RZ ;  /* 0x0000001d60607c10 */ /* 0x000fe2000ff7e0ff */
[----:B------:R-:W-:Y:S01]  /*2d40*/  IMAD.U32 R82, R82, -0x80000000, RZ ;  /* 0x8000000052527824 */ /* 0x000fe200078e00ff */
[----:B------:R-:W-:Y:S02]  /*2d50*/  IADD3 R94, P2, PT, R94, UR29, RZ ;  /* 0x0000001d5e5e7c10 */ /* 0x000fe4000ff5e0ff */
[----:B------:R-:W-:Y:S01]  /*2d60*/  IADD3.X R101, PT, PT, R101, UR10, RZ, P4, !PT ;  /* 0x0000000a65657c10 */ /* 0x000fe2000a7fe4ff */
[----:B0-----:R-:W0:Y:S01]  /*2d70*/  SYNCS.PHASECHK.TRANS64.TRYWAIT P6, [UR15], R82 ;  /* 0x00000052ff0075a7 */ /* 0x001e2200080c110f */
[----:B------:R-:W-:-:S02]  /*2d80*/  IADD3 R90, P4, PT, R90, UR29, RZ ;  /* 0x0000001d5a5a7c10 */ /* 0x000fc4000ff9e0ff */
[----:B------:R-:W-:Y:S02]  /*2d90*/  IADD3.X R99, PT, PT, R99, UR10, RZ, P3, !PT ;  /* 0x0000000a63637c10 */ /* 0x000fe40009ffe4ff */
[----:B------:R-:W-:Y:S02]  /*2da0*/  IADD3.X R93, PT, PT, R93, UR10, RZ, P4, !PT ;  /* 0x0000000a5d5d7c10 */ /* 0x000fe4000a7fe4ff */
[----:B------:R-:W-:Y:S02]  /*2db0*/  IADD3 R88, P3, PT, R88, UR29, RZ ;  /* 0x0000001d58587c10 */ /* 0x000fe4000ff7e0ff */
[----:B------:R-:W-:Y:S02]  /*2dc0*/  IADD3 R64, P4, PT, R64, UR28, RZ ;  /* 0x0000001c40407c10 */ /* 0x000fe4000ff9e0ff */
[----:B------:R-:W-:Y:S02]  /*2dd0*/  IADD3.X R91, PT, PT, R91, UR10, RZ, P3, !PT ;  /* 0x0000000a5b5b7c10 */ /* 0x000fe40009ffe4ff */
[----:B------:R-:W-:-:S02]  /*2de0*/  IADD3.X R67, PT, PT, R67, UR4, RZ, P4, !PT ;  /* 0x0000000443437c10 */ /* 0x000fc4000a7fe4ff */
[----:B------:R-:W-:Y:S02]  /*2df0*/  IADD3 R48, P3, PT, R48, UR28, RZ ;  /* 0x0000001c30307c10 */ /* 0x000fe4000ff7e0ff */
[----:B------:R-:W-:Y:S02]  /*2e00*/  IADD3 R62, P4, PT, R62, UR28, RZ ;  /* 0x0000001c3e3e7c10 */ /* 0x000fe4000ff9e0ff */
[----:B------:R-:W-:Y:S02]  /*2e10*/  IADD3.X R97, PT, PT, R97, UR10, RZ, P2, !PT ;  /* 0x0000000a61617c10 */ /* 0x000fe400097fe4ff */
[----:B------:R-:W-:Y:S02]  /*2e20*/  IADD3 R86, P2, PT, R86, UR29, RZ ;  /* 0x0000001d56567c10 */ /* 0x000fe4000ff5e0ff */
[----:B------:R-:W-:Y:S02]  /*2e30*/  IADD3.X R49, PT, PT, R49, UR4, RZ, P3, !PT ;  /* 0x0000000431317c10 */ /* 0x000fe40009ffe4ff */
[----:B------:R-:W-:-:S02]  /*2e40*/  IADD3.X R65, PT, PT, R65, UR4, RZ, P4, !PT ;  /* 0x0000000441417c10 */ /* 0x000fc4000a7fe4ff */
[----:B------:R-:W-:Y:S02]  /*2e50*/  IADD3 R100, P5, PT, R100, UR29, RZ ;  /* 0x0000001d64647c10 */ /* 0x000fe4000ffbe0ff */
[----:B------:R-:W-:Y:S02]  /*2e60*/  IADD3 R46, P3, PT, R46, UR28, RZ ;  /* 0x0000001c2e2e7c10 */ /* 0x000fe4000ff7e0ff */
[----:B------:R-:W-:Y:S02]  /*2e70*/  IADD3 R60, P4, PT, R60, UR28, RZ ;  /* 0x0000001c3c3c7c10 */ /* 0x000fe4000ff9e0ff */
[----:B------:R-:W-:Y:S02]  /*2e80*/  IADD3.X R89, PT, PT, R89, UR10, RZ, P2, !PT ;  /* 0x0000000a59597c10 */ /* 0x000fe400097fe4ff */
[----:B------:R-:W-:Y:S02]  /*2e90*/  IADD3 R30, P2, PT, R30, UR28, RZ ;  /* 0x0000001c1e1e7c10 */ /* 0x000fe4000ff5e0ff */
[----:B------:R-:W-:-:S02]  /*2ea0*/  IADD3.X R103, PT, PT, R103, UR10, RZ, P5, !PT ;  /* 0x0000000a67677c10 */ /* 0x000fc4000affe4ff */
[----:B------:R-:W-:Y:S02]  /*2eb0*/  IADD3.X R47, PT, PT, R47, UR4, RZ, P3, !PT ;  /* 0x000000042f2f7c10 */ /* 0x000fe40009ffe4ff */
[----:B------:R-:W-:Y:S02]  /*2ec0*/  IADD3.X R63, PT, PT, R63, UR4, RZ, P4, !PT ;  /* 0x000000043f3f7c10 */ /* 0x000fe4000a7fe4ff */
[----:B------:R-:W-:Y:S02]  /*2ed0*/  IADD3 R92, P5, PT, R92, UR29, RZ ;  /* 0x0000001d5c5c7c10 */ /* 0x000fe4000ffbe0ff */
[----:B------:R-:W-:Y:S02]  /*2ee0*/  IADD3 R42, P3, PT, R42, UR28, RZ ;  /* 0x0000001c2a2a7c10 */ /* 0x000fe4000ff7e0ff */
[----:B------:R-:W-:Y:S02]  /*2ef0*/  IADD3 R58, P4, PT, R58, UR28, RZ ;  /* 0x0000001c3a3a7c10 */ /* 0x000fe4000ff9e0ff */
[----:B------:R-:W-:-:S02]  /*2f00*/  IADD3.X R31, PT, PT, R31, UR4, RZ, P2, !PT ;  /* 0x000000041f1f7c10 */ /* 0x000fc400097fe4ff */
[----:B------:R-:W-:Y:S02]  /*2f10*/  IADD3 R26, P2, PT, R26, UR28, RZ ;  /* 0x0000001c1a1a7c10 */ /* 0x000fe4000ff5e0ff */
[----:B------:R-:W-:Y:S02]  /*2f20*/  IADD3.X R95, PT, PT, R95, UR10, RZ, P5, !PT ;  /* 0x0000000a5f5f7c10 */ /* 0x000fe4000affe4ff */
[----:B------:R-:W-:Y:S02]  /*2f30*/  IADD3.X R45, PT, PT, R45, UR4, RZ, P3, !PT ;  /* 0x000000042d2d7c10 */ /* 0x000fe40009ffe4ff */
[----:B------:R-:W-:Y:S02]  /*2f40*/  IADD3.X R61, PT, PT, R61, UR4, RZ, P4, !PT ;  /* 0x000000043d3d7c10 */ /* 0x000fe4000a7fe4ff */
[----:B------:R-:W-:Y:S02]  /*2f50*/  IADD3 R80, P5, PT, R80, UR28, RZ ;  /* 0x0000001c50507c10 */ /* 0x000fe4000ffbe0ff */
[----:B------:R-:W-:-:S02]  /*2f60*/  IADD3 R40, P3, PT, R40, UR28, RZ ;  /* 0x0000001c28287c10 */ /* 0x000fc4000ff7e0ff */
[----:B------:R-:W-:Y:S02]  /*2f70*/  IADD3 R56, P4, PT, R56, UR28, RZ ;  /* 0x0000001c38387c10 */ /* 0x000fe4000ff9e0ff */
[----:B------:R-:W-:Y:S02]  /*2f80*/  IADD3.X R27, PT, PT, R27, UR4, RZ, P2, !PT ;  /* 0x000000041b1b7c10 */ /* 0x000fe400097fe4ff */
[----:B------:R-:W-:Y:S02]  /*2f90*/  IADD3 R24, P2, PT, R24, UR28, RZ ;  /* 0x0000001c18187c10 */ /* 0x000fe4000ff5e0ff */
[----:B------:R-:W-:Y:S02]  /*2fa0*/  IADD3.X R87, PT, PT, R87, UR4, RZ, P5, !PT ;  /* 0x0000000457577c10 */ /* 0x000fe4000affe4ff */
        /* <DEDUP_REMOVED lines=31> */
[----:B------:R-:W-:-:S02]  /*31a0*/  LOP3.LUT R83, R5, 0x2, RZ, 0xfc, !PT ;  /* 0x0000000205537812 */ /* 0x000fc400078efcff */
[----:B------:R-:W-:Y:S02]  /*31b0*/  IADD3.X R79, PT, PT, R79, UR4, RZ, P5, !PT ;  /* 0x000000044f4f7c10 */ /* 0x000fe4000affe4ff */
[----:B------:R-:W-:Y:S02]  /*31c0*/  IADD3.X R69, PT, PT, R69, UR4, RZ, P3, !PT ;  /* 0x0000000445457c10 */ /* 0x000fe40009ffe4ff */
[----:B------:R-:W-:Y:S02]  /*31d0*/  IADD3.X R51, PT, PT, R51, UR4, RZ, P4, !PT ;  /* 0x0000000433337c10 */ /* 0x000fe4000a7fe4ff */
[----:B------:R-:W-:Y:S02]  /*31e0*/  IADD3 R68, P5, PT, R68, UR28, RZ ;  /* 0x0000001c44447c10 */ /* 0x000fe4000ffbe0ff */
[----:B------:R-:W-:Y:S02]  /*31f0*/  IADD3 R32, P3, PT, R32, UR28, RZ ;  /* 0x0000001c20207c10 */ /* 0x000fe4000ff7e0ff */
[----:B------:R-:W-:-:S02]  /*3200*/  IADD3 R8, P4, PT, R8, UR28, RZ ;  /* 0x0000001c08087c10 */ /* 0x000fc4000ff9e0ff */
[----:B------:R-:W-:Y:S02]  /*3210*/  IADD3.X R35, PT, PT, R35, UR4, RZ, P2, !PT ;  /* 0x0000000423237c10 */ /* 0x000fe400097fe4ff */
[----:B------:R-:W-:Y:S02]  /*3220*/  ISETP.GE.AND P2, PT, R83, R108, PT ;  /* 0x0000006c5300720c */ /* 0x000fe40003f46270 */
[C---:B------:R-:W-:Y:S02]  /*3230*/  LOP3.LUT R109, R5.reuse, 0x6, RZ, 0xfc, !PT ;  /* 0x00000006056d7812 */ /* 0x040fe400078efcff */
[----:B------:R-:W-:Y:S02]  /*3240*/  LOP3.LUT R83, R5, 0x4, RZ, 0xfc, !PT ;  /* 0x0000000405537812 */ /* 0x000fe400078efcff */
[----:B------:R-:W-:Y:S02]  /*3250*/  IADD3.X R71, PT, PT, R71, UR4, RZ, P5, !PT ;  /* 0x0000000447477c10 */ /* 0x000fe4000affe4ff */
[----:B------:R-:W-:-:S02]  /*3260*/  IADD3.X R33, PT, PT, R33, UR4, RZ, P3, !PT ;  /* 0x0000000421217c10 */ /* 0x000fc40009ffe4ff */
[----:B------:R-:W-:Y:S02]  /*3270*/  IADD3.X R9, PT, PT, R9, UR4, RZ, P4, !PT ;  /* 0x0000000409097c10 */ /* 0x000fe4000a7fe4ff */
[-C--:B------:R-:W-:Y:S02]  /*3280*/  ISETP.GE.AND P4, PT, R109, R108.reuse, PT ;  /* 0x0000006c6d00720c */ /* 0x080fe40003f86270 */
[-C--:B------:R-:W-:Y:S02]  /*3290*/  ISETP.GE.AND P3, PT, R83, R108.reuse, PT ;  /* 0x0000006c5300720c */ /* 0x080fe40003f66270 */
[----:B------:R-:W-:Y:S02]  /*32a0*/  PRMT R109, RZ, 0x7610, R109 ;  /* 0x00007610ff6d7816 */ /* 0x000fe4000000006d */
[----:B------:R-:W-:Y:S01]  /*32b0*/  ISETP.GE.AND P5, PT, R5, R108, PT ;  /* 0x0000006c0500720c */ /* 0x000fe20003fa6270 */
[----:B0-----:R-:W-:-:S12]  /*32c0*/  @!P6 BRA `(.L_x_8) ;  /* 0x000000180034e947 */ /* 0x001fd80003800000 */
.L_x_16:
[----:B------:R-:W-:Y:S01]  /*32d0*/  LOP3.LUT R83, R5, 0x8, RZ, 0xfc, !PT ;  /* 0x0000000805537812 */ /* 0x000fe200078efcff */
[----:B------:R-:W2:Y:S01]  /*32e0*/  @!P5 LDG.E.U8 R109, desc[UR26][R8.64] ;  /* 0x0000001a086dd981 */ /* 0x000ea2000c1e1100 */
[----:B------:R-:W-:Y:S02]  /*32f0*/  PRMT R125, RZ, 0x7610, R125 ;  /* 0x00007610ff7d7816 */ /* 0x000fe4000000007d */
[-C--:B------:R-:W-:Y:S02]  /*3300*/  ISETP.GE.AND P5, PT, R83, R108.reuse, PT ;  /* 0x0000006c5300720c */ /* 0x080fe40003fa6270 */
[----:B------:R-:W-:Y:S02]  /*3310*/  LOP3.LUT R83, R5, 0xa, RZ, 0xfc, !PT ;  /* 0x0000000a05537812 */ /* 0x000fe400078efcff */
[----:B------:R-:W-:Y:S01]  /*3320*/  PRMT R120, RZ, 0x7610, R120 ;  /* 0x00007610ff787816 */ /* 0x000fe20000000078 */
[----:B------:R-:W3:Y:S01]  /*3330*/  @!P2 LDG.E.U8 R125, desc[UR26][R32.64] ;  /* 0x0000001a207da981 */ /* 0x000ee2000c1e1100 */
[----:B------:R-:W-:-:S02]  /*3340*/  ISETP.GE.AND P2, PT, R83, R108, PT ;  /* 0x0000006c5300720c */ /* 0x000fc40003f46270 */
[----:B------:R-:W-:Y:S02]  /*3350*/  LOP3.LUT R83, R5, 0xc, RZ, 0xfc, !PT ;  /* 0x0000000c05537812 */ /* 0x000fe400078efcff */
[----:B------:R-:W4:Y:S01]  /*3360*/  @!P3 LDG.E.U8 R120, desc[UR26][R50.64] ;  /* 0x0000001a3278b981 */ /* 0x000f22000c1e1100 */
[----:B------:R-:W-:Y:S01]  /*3370*/  PRMT R139, RZ, 0x7610, R139 ;  /* 0x00007610ff8b7816 */ /* 0x000fe2000000008b */
[----:B------:R-:W-:Y:S01]  /*3380*/  @!P4 IMAD.MOV.U32 R82, RZ, RZ, R66 ;  /* 0x000000ffff52c224 */ /* 0x000fe200078e0042 */
[----:B------:R-:W-:Y:S01]  /*3390*/  ISETP.GE.AND P3, PT, R83, R108, PT ;  /* 0x0000006c5300720c */ /* 0x000fe20003f66270 */
[----:B------:R-:W-:Y:S01]  /*33a0*/  @!P4 IMAD.MOV.U32 R83, RZ, RZ, R69 ;  /* 0x000000ffff53c224 */ /* 0x000fe200078e0045 */
[----:B------:R-:W-:-:S04]  /*33b0*/  LEA.HI R113, R0, 0xe, RZ, 0x1a ;  /* 0x0000000e00717811 */ /* 0x000fc800078fd0ff */
[----:B------:R0:W5:Y:S01]  /*33c0*/  @!P4 LDG.E.U8 R139, desc[UR26][R82.64] ;  /* 0x0000001a528bc981 */ /* 0x000162000c1e1100 */
[----:B------:R-:W-:Y:S02]  /*33d0*/  ISETP.GE.AND P4, PT, R113, R108, PT ;  /* 0x0000006c7100720c */ /* 0x000fe40003f86270 */
[----:B------:R-:W-:Y:S02]  /*33e0*/  PRMT R118, RZ, 0x7610, R118 ;  /* 0x00007610ff767816 */ /* 0x000fe40000000076 */
[----:B------:R-:W-:Y:S02]  /*33f0*/  PRMT R111, RZ, 0x7610, R111 ;  /* 0x00007610ff6f7816 */ /* 0x000fe4000000006f */
[C---:B------:R-:W-:Y:S02]  /*3400*/  LOP3.LUT R113, R5.reuse, 0x10, RZ, 0xfc, !PT ;  /* 0x0000001005717812 */ /* 0x040fe400078efcff */
[----:B------:R-:W2:Y:S01]  /*3410*/  @!P3 LDG.E.U8 R118, desc[UR26][R52.64] ;  /* 0x0000001a3476b981 */ /* 0x000ea2000c1e1100 */
[----:B0-----:R-:W-:-:S02]  /*3420*/  LOP3.LUT R83, R5, 0x14, RZ, 0xfc, !PT ;  /* 0x0000001405537812 */ /* 0x001fc400078efcff */
[----:B------:R-:W-:Y:S01]  /*3430*/  PRMT R137, RZ, 0x7610, R137 ;  /* 0x00007610ff897816 */ /* 0x000fe20000000089 */
[----:B------:R-:W2:Y:S01]  /*3440*/  @!P5 LDG.E.U8 R111, desc[UR26][R10.64] ;  /* 0x0000001a0a6fd981 */ /* 0x000ea2000c1e1100 */
[-C--:B------:R-:W-:Y:S01]  /*3450*/  ISETP.GE.AND P3, PT, R83, R108.reuse, PT ;  /* 0x0000006c5300720c */ /* 0x080fe20003f66270 */
[----:B------:R-:W-:Y:S01]  /*3460*/  @!P4 IMAD.MOV.U32 R82, RZ, RZ, R72 ;  /* 0x000000ffff52c224 */ /* 0x000fe200078e0048 */
[----:B------:R-:W-:Y:S01]  /*3470*/  PRMT R141, RZ, 0x7610, R141 ;  /* 0x00007610ff8d7816 */ /* 0x000fe2000000008d */
[----:B------:R-:W-:Y:S01]  /*3480*/  @!P4 IMAD.MOV.U32 R83, RZ, RZ, R75 ;  /* 0x000000ffff53c224 */ /* 0x000fe200078e004b */
[-C--:B------:R-:W-:Y:S02]  /*3490*/  ISETP.GE.AND P5, PT, R113, R108.reuse, PT ;  /* 0x0000006c7100720c */ /* 0x080fe40003fa6270 */
[C---:B------:R-:W-:Y:S02]  /*34a0*/  LOP3.LUT R115, R5.reuse, 0x16, RZ, 0xfc, !PT ;  /* 0x0000001605737812 */ /* 0x040fe400078efcff */
[----:B------:R-:W-:Y:S01]  /*34b0*/  LOP3.LUT R113, R5, 0x12, RZ, 0xfc, !PT ;  /* 0x0000001205717812 */ /* 0x000fe200078efcff */
[----:B------:R0:W2:Y:S01]  /*34c0*/  @!P4 LDG.E.U8 R137, desc[UR26][R82.64] ;  /* 0x0000001a5289c981 */ /* 0x0000a2000c1e1100 */
[----:B------:R-:W-:-:S03]  /*34d0*/  ISETP.GE.AND P4, PT, R115, R108, PT ;  /* 0x0000006c7300720c */ /* 0x000fc60003f86270 */
[----:B------:R-:W2:Y:S01]  /*34e0*/  @!P2 LDG.E.U8 R141, desc[UR26][R34.64] ;  /* 0x0000001a228da981 */ /* 0x000ea2000c1e1100 */
[----:B------:R-:W-:Y:S02]  /*34f0*/  ISETP.GE.AND P2, PT, R113, R108, PT ;  /* 0x0000006c7100720c */ /* 0x000fe40003f46270 */
[----:B------:R-:W-:Y:S02]  /*3500*/  PRMT R113, RZ, 0x7610, R113 ;  /* 0x00007610ff717816 */ /* 0x000fe40000000071 */
[----:B------:R-:W-:Y:S02]  /*3510*/  PRMT R116, RZ, 0x7610, R116 ;  /* 0x00007610ff747816 */ /* 0x000fe40000000074 */
[C---:B------:R-:W-:Y:S02]  /*3520*/  LOP3.LUT R115, R5.reuse, 0x18, RZ, 0xfc, !PT ;  /* 0x0000001805737812 */ /* 0x040fe400078efcff */
[----:B------:R-:W-:Y:S01]  /*3530*/  PRMT R121, RZ, 0x7610, R121 ;  /* 0x00007610ff797816 */ /* 0x000fe20000000079 */
[----:B------:R-:W2:Y:S01]  /*3540*/  @!P5 LDG.E.U8 R113, desc[UR26][R20.64] ;  /* 0x0000001a1471d981 */ /* 0x000ea2000c1e1100 */
[----:B0-----:R-:W-:-:S02]  /*3550*/  LOP3.LUT R83, R5, 0x1c, RZ, 0xfc, !PT ;  /* 0x0000001c05537812 */ /* 0x001fc400078efcff */
[-C--:B------:R-:W-:Y:S01]  /*3560*/  ISETP.GE.AND P5, PT, R115, R108.reuse, PT ;  /* 0x0000006c7300720c */ /* 0x080fe20003fa6270 */
[----:B------:R-:W2:Y:S01]  /*3570*/  @!P3 LDG.E.U8 R116, desc[UR26][R54.64] ;  /* 0x0000001a3674b981 */ /* 0x000ea2000c1e1100 */
[----:B------:R-:W-:Y:S01]  /*3580*/  LOP3.LUT R115, R5, 0x1a, RZ, 0xfc, !PT ;  /* 0x0000001a05737812 */ /* 0x000fe200078efcff */
[----:B------:R-:W-:Y:S01]  /*3590*/  @!P4 IMAD.MOV.U32 R82, RZ, RZ, R68 ;  /* 0x000000ffff52c224 */ /* 0x000fe200078e0044 */
[----:B------:R-:W-:Y:S01]  /*35a0*/  PRMT R135, RZ, 0x7610, R135 ;  /* 0x00007610ff877816 */ /* 0x000fe20000000087 */
[----:B------:R-:W2:Y:S01]  /*35b0*/  @!P2 LDG.E.U8 R121, desc[UR26][R36.64] ;  /* 0x0000001a2479a981 */ /* 0x000ea2000c1e1100 */
[-C--:B------:R-:W-:Y:S01]  /*35c0*/  ISETP.GE.AND P3, PT, R83, R108.reuse, PT ;  /* 0x0000006c5300720c */ /* 0x080fe20003f66270 */
[----:B------:R-:W-:Y:S01]  /*35d0*/  @!P4 IMAD.MOV.U32 R83, RZ, RZ, R71 ;  /* 0x000000ffff53c224 */ /* 0x000fe200078e0047 */
[----:B------:R-:W-:Y:S02]  /*35e0*/  ISETP.GE.AND P2, PT, R115, R108, PT ;  /* 0x0000006c7300720c */ /* 0x000fe40003f46270 */
[----:B------:R-:W-:-:S02]  /*35f0*/  LEA.HI R117, R0, 0x1e, RZ, 0x1a ;  /* 0x0000001e00757811 */ /* 0x000fc400078fd0ff */
[----:B------:R0:W2:Y:S02]  /*3600*/  @!P4 LDG.E.U8 R135, desc[UR26][R82.64] ;  /* 0x0000001a5287c981 */ /* 0x0000a4000c1e1100 */
[-C--:B------:R-:W-:Y:S02]  /*3610*/  ISETP.GE.AND P4, PT, R117, R108.reuse, PT ;  /* 0x0000006c7500720c */ /* 0x080fe40003f86270 */
[----:B------:R-:W-:Y:S02]  /*3620*/  PRMT R123, RZ, 0x7610, R123 ;  /* 0x00007610ff7b7816 */ /* 0x000fe4000000007b */
[----:B------:R-:W-:Y:S02]  /*3630*/  PRMT R114, RZ, 0x7610, R114 ;  /* 0x00007610ff727816 */ /* 0x000fe40000000072 */
[----:B------:R-:W-:Y:S02]  /*3640*/  PRMT R115, RZ, 0x7610, R115 ;  /* 0x00007610ff737816 */ /* 0x000fe40000000073 */
[----:B0-----:R-:W-:Y:S01]  /*3650*/  LOP3.LUT R83, R5, 0x24, RZ, 0xfc, !PT ;  /* 0x0000002405537812 */ /* 0x001fe200078efcff */
[----:B------:R-:W2:Y:S01]  /*3660*/  @!P2 LDG.E.U8 R123, desc[UR26][R38.64] ;  /* 0x0000001a267ba981 */ /* 0x000ea2000c1e1100 */
[----:B------:R-:W-:-:S02]  /*3670*/  ISETP.GE.AND P2, PT, R7, R108, PT ;  /* 0x0000006c0700720c */ /* 0x000fc40003f46270 */
[----:B------:R-:W-:Y:S01]  /*3680*/  LOP3.LUT R117, R5, 0x22, RZ, 0xfc, !PT ;  /* 0x0000002205757812 */ /* 0x000fe200078efcff */
[----:B------:R-:W2:Y:S01]  /*3690*/  @!P3 LDG.E.U8 R114, desc[UR26][R56.64] ;  /* 0x0000001a3872b981 */ /* 0x000ea2000c1e1100 */
[----:B------:R-:W-:Y:S01]  /*36a0*/  PRMT R133, RZ, 0x7610, R133 ;  /* 0x00007610ff857816 */ /* 0x000fe20000000085 */
[----:B------:R-:W-:Y:S01]  /*36b0*/  @!P4 IMAD.MOV.U32 R82, RZ, RZ, R74 ;  /* 0x000000ffff52c224 */ /* 0x000fe200078e004a */
[-C--:B------:R-:W-:Y:S01]  /*36c0*/  ISETP.GE.AND P3, PT, R83, R108.reuse, PT ;  /* 0x0000006c5300720c */ /* 0x080fe20003f66270 */
[----:B------:R-:W-:Y:S01]  /*36d0*/  @!P4 IMAD.MOV.U32 R83, RZ, RZ, R79 ;  /* 0x000000ffff53c224 */ /* 0x000fe200078e004f */
[----:B------:R-:W2:Y:S01]  /*36e0*/  @!P5 LDG.E.U8 R115, desc[UR26][R22.64] ;  /* 0x0000001a1673d981 */ /* 0x000ea2000c1e1100 */
[----:B------:R-:W-:Y:S02]  /*36f0*/  ISETP.GE.AND P5, PT, R117, R108, PT ;  /* 0x0000006c7500720c */ /* 0x000fe40003fa6270 */
[----:B------:R-:W-:Y:S01]  /*3700*/  LOP3.LUT R119, R5, 0x26, RZ, 0xfc, !PT ;  /* 0x0000002605777812 */ /* 0x000fe200078efcff */
[----:B------:R0:W2:Y:S01]  /*3710*/  @!P4 LDG.E.U8 R133, desc[UR26][R82.64] ;  /* 0x0000001a5285c981 */ /* 0x0000a2000c1e1100 */
[----:B------:R-:W-:-:S02]  /*3720*/  PRMT R117, RZ, 0x7610, R117 ;  /* 0x00007610ff757816 */ /* 0x000fc40000000075 */
[-C--:B------:R-:W-:Y:S02]  /*3730*/  ISETP.GE.AND P4, PT, R119, R108.reuse, PT ;  /* 0x0000006c7700720c */ /* 0x080fe40003f86270 */
[----:B------:R-:W-:Y:S02]  /*3740*/  LOP3.LUT R119, R5, 0x28, RZ, 0xfc, !PT ;  /* 0x0000002805777812 */ /* 0x000fe400078efcff */
[----:B------:R-:W-:Y:S01]  /*3750*/  PRMT R127, RZ, 0x7610, R127 ;  /* 0x00007610ff7f7816 */ /* 0x000fe2000000007f */
[----:B------:R-:W3:Y:S01]  /*3760*/  @!P2 LDG.E.U8 R117, desc[UR26][R28.64] ;  /* 0x0000001a1c75a981 */ /* 0x000ee2000c1e1100 */
[-C--:B------:R-:W-:Y:S02]  /*3770*/  ISETP.GE.AND P2, PT, R119, R108.reuse, PT ;  /* 0x0000006c7700720c */ /* 0x080fe40003f46270 */
[----:B------:R-:W-:Y:S01]  /*3780*/  LOP3.LUT R119, R5, 0x2a, RZ, 0xfc, !PT ;  /* 0x0000002a05777812 */ /* 0x000fe200078efcff */
[----:B0-----:R-:W-:Y:S01]  /*3790*/  @!P3 IMAD.MOV.U32 R82, RZ, RZ, R58 ;  /* 0x000000ffff52b224 */ /* 0x001fe200078e003a */
[----:B------:R-:W3:Y:S01]  /*37a0*/  @!P5 LDG.E.U8 R127, desc[UR26][R40.64] ;  /* 0x0000001a287fd981 */ /* 0x000ee2000c1e1100 */
[----:B------:R-:W-:Y:S01]  /*37b0*/  PRMT R112, RZ, 0x7610, R112 ;  /* 0x00007610ff707816 */ /* 0x000fe20000000070 */
[----:B------:R-:W-:Y:S01]  /*37c0*/  @!P3 IMAD.MOV.U32 R83, RZ, RZ, R61 ;  /* 0x000000ffff53b224 */ /* 0x000fe200078e003d */
[----:B------:R-:W-:-:S02]  /*37d0*/  ISETP.GE.AND P5, PT, R119, R108, PT ;  /* 0x0000006c7700720c */ /* 0x000fc40003fa6270 */
[----:B------:R-:W-:Y:S02]  /*37e0*/  LOP3.LUT R119, R5, 0x2c, RZ, 0xfc, !PT ;  /* 0x0000002c05777812 */ /* 0x000fe400078efcff */
[----:B------:R-:W-:Y:S01]  /*37f0*/  PRMT R131, RZ, 0x7610, R131 ;  /* 0x00007610ff837816 */ /* 0x000fe20000000083 */
[----:B------:R0:W4:Y:S01]  /*3800*/  @!P3 LDG.E.U8 R112, desc[UR26][R82.64] ;  /* 0x0000001a5270b981 */ /* 0x000122000c1e1100 */
[----:B------:R-:W-:Y:S02]  /*3810*/  ISETP.GE.AND P3, PT, R119, R108, PT ;  /* 0x0000006c7700720c */ /* 0x000fe40003f66270 */
[----:B------:R-:W-:Y:S01]  /*3820*/  LEA.HI R129, R0, 0x2e, RZ, 0x1a ;  /* 0x0000002e00817811 */ /* 0x000fe200078fd0ff */
[----:B0-----:R-:W-:Y:S02]  /*3830*/  @!P4 IMAD.MOV.U32 R82, RZ, RZ, R70 ;  /* 0x000000ffff52c224 */ /* 0x001fe400078e0046 */
[----:B------:R-:W-:Y:S01]  /*3840*/  @!P4 IMAD.MOV.U32 R83, RZ, RZ, R73 ;  /* 0x000000ffff53c224 */ /* 0x000fe200078e0049 */
[----:B------:R-:W-:-:S04]  /*3850*/  PRMT R143, RZ, 0x7610, R143 ;  /* 0x00007610ff8f7816 */ /* 0x000fc8000000008f */
[----:B------:R0:W4:Y:S01]  /*3860*/  @!P4 LDG.E.U8 R131, desc[UR26][R82.64] ;  /* 0x0000001a5283c981 */ /* 0x000122000c1e1100 */
[-C--:B------:R-:W-:Y:S02]  /*3870*/  ISETP.GE.AND P4, PT, R129, R108.reuse, PT ;  /* 0x0000006c8100720c */ /* 0x080fe40003f86270 */
[----:B------:R-:W-:Y:S02]  /*3880*/  PRMT R119, RZ, 0x7610, R119 ;  /* 0x00007610ff777816 */ /* 0x000fe40000000077 */
[----:B------:R-:W-:Y:S01]  /*3890*/  PRMT R110, RZ, 0x7610, R110 ;  /* 0x00007610ff6e7816 */ /* 0x000fe2000000006e */
[----:B0-----:R-:W-:Y:S02]  /*38a0*/  @!P5 IMAD.MOV.U32 R82, RZ, RZ, R42 ;  /* 0x000000ffff52d224 */ /* 0x001fe400078e002a */
[----:B------:R-:W-:Y:S01]  /*38b0*/  @!P5 IMAD.MOV.U32 R83, RZ, RZ, R45 ;  /* 0x000000ffff53d224 */ /* 0x000fe200078e002d */
[----:B------:R-:W-:Y:S01]  /*38c0*/  LOP3.LUT R129, R5, 0x30, RZ, 0xfc, !PT ;  /* 0x0000003005817812 */ /* 0x000fe200078efcff */
[----:B------:R-:W4:Y:S04]  /*38d0*/  @!P2 LDG.E.U8 R119, desc[UR26][R24.64] ;  /* 0x0000001a1877a981 */ /* 0x000f28000c1e1100 */
[----:B------:R0:W5:Y:S01]  /*38e0*/  @!P5 LDG.E.U8 R143, desc[UR26][R82.64] ;  /* 0x0000001a528fd981 */ /* 0x000162000c1e1100 */
[----:B------:R-:W-:-:S02]  /*38f0*/  ISETP.GE.AND P2, PT, R129, R108, PT ;  /* 0x0000006c8100720c */ /* 0x000fc40003f46270 */
[----:B------:R-:W-:Y:S01]  /*3900*/  PRMT R129, RZ, 0x7610, R129 ;  /* 0x00007610ff817816 */ /* 0x000fe20000000081 */
[----:B0-----:R-:W-:Y:S02]  /*3910*/  @!P3 IMAD.MOV.U32 R82, RZ, RZ, R60 ;  /* 0x000000ffff52b224 */ /* 0x001fe400078e003c */
[----:B------:R-:W-:-:S05]  /*3920*/  @!P3 IMAD.MOV.U32 R83, RZ, RZ, R63 ;  /* 0x000000ffff53b224 */ /* 0x000fca00078e003f */
[----:B------:R0:W5:Y:S01]  /*3930*/  @!P3 LDG.E.U8 R110, desc[UR26][R82.64] ;  /* 0x0000001a526eb981 */ /* 0x000162000c1e1100 */
[-C--:B------:R-:W-:Y:S02]  /*3940*/  ISETP.GE.AND P3, PT, R77, R108.reuse, PT ;  /* 0x0000006c4d00720c */ /* 0x080fe40003f66270 */
[----:B------:R-:W-:Y:S01]  /*3950*/  ISETP.GE.AND P5, PT, R43, R108, PT ;  /* 0x0000006c2b00720c */ /* 0x000fe20003fa6270 */
[----:B0-----:R-:W-:Y:S02]  /*3960*/  @!P4 IMAD.MOV.U32 R82, RZ, RZ, R76 ;  /* 0x000000ffff52c224 */ /* 0x001fe400078e004c */
[----:B------:R-:W-:-:S05]  /*3970*/  @!P4 IMAD.MOV.U32 R83, RZ, RZ, R81 ;  /* 0x000000ffff53c224 */ /* 0x000fca00078e0051 */
[----:B------:R0:W5:Y:S01]  /*3980*/  @!P4 LDG.E.U8 R129, desc[UR26][R82.64] ;  /* 0x0000001a5281c981 */ /* 0x000162000c1e1100 */
[----:B------:R-:W-:Y:S02]  /*3990*/  ISETP.GE.AND P4, PT, R102, R108, PT ;  /* 0x0000006c6600720c */ /* 0x000fe40003f86270 */
[----:B------:R-:W-:Y:S02]  /*39a0*/  PRMT R147, RZ, 0x7610, R147 ;  /* 0x00007610ff937816 */ /* 0x000fe40000000093 */
[----:B------:R-:W-:Y:S02]  /*39b0*/  PRMT R122, RZ, 0x7610, R122 ;  /* 0x00007610ff7a7816 */ /* 0x000fe4000000007a */
[----:B------:R-:W-:Y:S02]  /*39c0*/  PRMT R145, RZ, 0x7610, R145 ;  /* 0x00007610ff917816 */ /* 0x000fe40000000091 */
[----:B------:R-:W5:Y:S01]  /*39d0*/  @!P5 LDG.E.U8 R147, desc[UR26][R46.64] ;  /* 0x0000001a2e93d981 */ /* 0x000f62000c1e1100 */
[----:B0-----:R-:W-:-:S02]  /*39e0*/  @!P3 IMAD.MOV.U32 R82, RZ, RZ, R62 ;  /* 0x000000ffff52b224 */ /* 0x001fc400078e003e */
[----:B------:R-:W-:Y:S01]  /*39f0*/  @!P3 IMAD.MOV.U32 R83, RZ, RZ, R65 ;  /* 0x000000ffff53b224 */ /* 0x000fe200078e0041 */
[----:B------:R-:W-:Y:S01]  /*3a00*/  PRMT R149, RZ, 0x7610, R149 ;  /* 0x00007610ff957816 */ /* 0x000fe20000000095 */
[----:B------:R-:W5:Y:S01]  /*3a10*/  @!P2 LDG.E.U8 R145, desc[UR26][R26.64] ;  /* 0x0000001a1a91a981 */ /* 0x000f62000c1e1100 */
[----:B------:R-:W-:-:S03]  /*3a20*/  ISETP.GE.AND P5, PT, R84, R108, PT ;  /* 0x0000006c5400720c */ /* 0x000fc60003fa6270 */
[----:B------:R0:W5:Y:S01]  /*3a30*/  @!P3 LDG.E.U8 R122, desc[UR26][R82.64] ;  /* 0x0000001a527ab981 */ /* 0x000162000c1e1100 */
[----:B------:R-:W-:Y:S01]  /*3a40*/  ISETP.GE.AND P2, PT, R19, R108, PT ;  /* 0x0000006c1300720c */ /* 0x000fe20003f46270 */
[----:B0-----:R-:W-:Y:S02]  /*3a50*/  @!P4 IMAD.MOV.U32 R82, RZ, RZ, R78 ;  /* 0x000000ffff52c224 */ /* 0x001fe400078e004e */
[----:B------:R-:W-:-:S05]  /*3a60*/  @!P4 IMAD.MOV.U32 R83, RZ, RZ, R85 ;  /* 0x000000ffff53c224 */ /* 0x000fca00078e0055 */
[----:B------:R0:W5:Y:S01]  /*3a70*/  @!P4 LDG.E.U8 R149, desc[UR26][R82.64] ;  /* 0x0000001a5295c981 */ /* 0x000162000c1e1100 */
[-C--:B------:R-:W-:Y:S02]  /*3a80*/  ISETP.GE.AND P4, PT, R59, R108.reuse, PT ;  /* 0x0000006c3b00720c */ /* 0x080fe40003f86270 */
[----:B------:R-:W-:Y:S02]  /*3a90*/  PRMT R151, RZ, 0x7610, R151 ;  /* 0x00007610ff977816 */ /* 0x000fe40000000097 */
[-C--:B------:R-:W-:Y:S02]  /*3aa0*/  ISETP.GE.AND P3, PT, R44, R108.reuse, PT ;  /* 0x0000006c2c00720c */ /* 0x080fe40003f66270 */
[----:B------:R-:W-:Y:S02]  /*3ab0*/  PRMT R124, RZ, 0x7610, R124 ;  /* 0x00007610ff7c7816 */ /* 0x000fe4000000007c */
[----:B------:R-:W-:Y:S01]  /*3ac0*/  LOP3.LUT R153, R0, 0x3f, RZ, 0xc0, !PT ;  /* 0x0000003f00997812 */ /* 0x000fe200078ec0ff */
[----:B0-----:R-:W-:Y:S01]  /*3ad0*/  @!P5 IMAD.MOV.U32 R82, RZ, RZ, R64 ;  /* 0x000000ffff52d224 */ /* 0x001fe200078e0040 */
[----:B------:R-:W5:Y:S01]  /*3ae0*/  @!P2 LDG.E.U8 R151, desc[UR26][R30.64] ;  /* 0x0000001a1e97a981 */ /* 0x000f62000c1e1100 */
[----:B------:R-:W-:Y:S01]  /*3af0*/  @!P5 IMAD.MOV.U32 R83, RZ, RZ, R67 ;  /* 0x000000ffff53d224 */ /* 0x000fe200078e0043 */
[----:B------:R-:W-:-:S02]  /*3b00*/  ISETP.GE.AND P2, PT, R153, R108, PT ;  /* 0x0000006c9900720c */ /* 0x000fc40003f46270 */
[----:B------:R-:W-:Y:S02]  /*3b10*/  PRMT R153, RZ, 0x7610, R153 ;  /* 0x00007610ff997816 */ /* 0x000fe40000000099 */
[----:B------:R-:W-:Y:S01]  /*3b20*/  PRMT R155, RZ, 0x7610, R155 ;  /* 0x00007610ff9b7816 */ /* 0x000fe2000000009b */
[----:B------:R0:W5:Y:S04]  /*3b30*/  @!P5 LDG.E.U8 R124, desc[UR26][R82.64] ;  /* 0x0000001a527cd981 */ /* 0x000168000c1e1100 */
[----:B------:R-:W5:Y:S01]  /*3b40*/  @!P3 LDG.E.U8 R153, desc[UR26][R48.64] ;  /* 0x0000001a3099b981 */ /* 0x000f62000c1e1100 */
[----:B0-----:R-:W-:Y:S02]  /*3b50*/  @!P4 IMAD.MOV.U32 R82, RZ, RZ, R80 ;  /* 0x000000ffff52c224 */ /* 0x001fe400078e0050 */
[----:B------:R-:W-:-:S05]  /*3b60*/  @!P4 IMAD.MOV.U32 R83, RZ, RZ, R87 ;  /* 0x000000ffff53c224 */ /* 0x000fca00078e0057 */
[----:B------:R0:W5:Y:S01]  /*3b70*/  @!P4 LDG.E.U8 R155, desc[UR26][R82.64] ;  /* 0x0000001a529bc981 */ /* 0x000162000c1e1100 */
[----:B------:R-:W-:Y:S01]  /*3b80*/  BAR.SYNC.DEFER_BLOCKING 0x0 ;  /* 0x0000000000007b1d */ /* 0x000fe20000010000 */
[----:B------:R-:W-:Y:S01]  /*3b90*/  PRMT R157, RZ, 0x7610, R157 ;  /* 0x00007610ff9d7816 */ /* 0x000fe2000000009d */
[----:B0-----:R-:W-:Y:S02]  /*3ba0*/  @!P2 IMAD.MOV.U32 R82, RZ, RZ, R86 ;  /* 0x000000ffff52a224 */ /* 0x001fe400078e0056 */
[----:B------:R-:W-:Y:S01]  /*3bb0*/  @!P2 IMAD.MOV.U32 R83, RZ, RZ, R89 ;  /* 0x000000ffff53a224 */ /* 0x000fe200078e0059 */
[----:B------:R-:W-:Y:S02]  /*3bc0*/  PRMT R163, RZ, 0x7610, R163 ;  /* 0x00007610ffa37816 */ /* 0x000fe400000000a3 */
[----:B------:R-:W-:Y:S02]  /*3bd0*/  PRMT R159, RZ, 0x7610, R159 ;  /* 0x00007610ff9f7816 */ /* 0x000fe4000000009f */
[----:B------:R0:W5:Y:S02]  /*3be0*/  @!P2 LDG.E.U8 R157, desc[UR26][R82.64] ;  /* 0x0000001a529da981 */ /* 0x000164000c1e1100 */
[----:B0-----:R-:W-:-:S02]  /*3bf0*/  @!P2 IMAD.MOV.U32 R82, RZ, RZ, R94 ;  /* 0x000000ffff52a224 */ /* 0x001fc400078e005e */
[----:B------:R-:W-:-:S05]  /*3c00*/  @!P2 IMAD.MOV.U32 R83, RZ, RZ, R97 ;  /* 0x000000ffff53a224 */ /* 0x000fca00078e0061 */
[----:B------:R0:W5:Y:S01]  /*3c10*/  @!P2 LDG.E.U8 R163, desc[UR26][R82.64] ;  /* 0x0000001a52a3a981 */ /* 0x000162000c1e1100 */
[----:B------:R-:W-:Y:S01]  /*3c20*/  PRMT R165, RZ, 0x7610, R165 ;  /* 0x00007610ffa57816 */ /* 0x000fe200000000a5 */
[----:B0-----:R-:W-:Y:S02]  /*3c30*/  @!P2 IMAD.MOV.U32 R82, RZ, RZ, R88 ;  /* 0x000000ffff52a224 */ /* 0x001fe400078e0058 */
        /* <DEDUP_REMOVED lines=17> */
[----:B------:R0:W5:Y:S02]  /*3d50*/  @!P2 LDG.E.U8 R161, desc[UR26][R82.64] ;  /* 0x0000001a52a1a981 */ /* 0x000164000c1e1100 */
[----:B0-----:R-:W-:Y:S02]  /*3d60*/  @!P2 IMAD.MOV.U32 R82, RZ, RZ, R100 ;  /* 0x000000ffff52a224 */ /* 0x001fe400078e0064 */
[----:B------:R-:W-:-:S05]  /*3d70*/  @!P2 IMAD.MOV.U32 R83, RZ, RZ, R103 ;  /* 0x000000ffff53a224 */ /* 0x000fca00078e0067 */
[----:B------:R-:W5:Y:S04]  /*3d80*/  @!P2 LDG.E.U8 R130, desc[UR26][R82.64] ;  /* 0x0000001a5282a981 */ /* 0x000f68000c1e1100 */
[----:B--2---:R0:W-:Y:S04]  /*3d90*/  STS.U8 [R6+UR13+0x1000], R109 ;  /* 0x0010006d06007988 */ /* 0x0041e8000800000d */
[----:B------:R0:W-:Y:S04]  /*3da0*/  STS.U8 [R6+UR13+0x1200], R111 ;  /* 0x0012006f06007988 */ /* 0x0001e8000800000d */
[----:B------:R0:W-:Y:S04]  /*3db0*/  STS.U8 [R6+UR13+0x1400], R113 ;  /* 0x0014007106007988 */ /* 0x0001e8000800000d */
[----:B------:R0:W-:Y:S04]  /*3dc0*/  STS.U8 [R6+UR13+0x1600], R115 ;  /* 0x0016007306007988 */ /* 0x0001e8000800000d */
[----:B---3--:R0:W-:Y:S04]  /*3dd0*/  STS.U8 [R6+UR13+0x1800], R117 ;  /* 0x0018007506007988 */ /* 0x0081e8000800000d */
[----:B----4-:R0:W-:Y:S01]  /*3de0*/  STS.U8 [R6+UR13+0x1a00], R119 ;  /* 0x001a007706007988 */ /* 0x0101e2000800000d */
[----:B------:R-:W-:Y:S01]  /*3df0*/  ULEA UR15, UR30, UR13, 0x3 ;  /* 0x0000000d1e0f7291 */ /* 0x000fe2000f8e18ff */
[----:B------:R-:W-:-:S03]  /*3e00*/  UMOV UR4, UR5 ;  /* 0x0000000500047c82 */ /* 0x000fc60008000000 */
[----:B------:R-:W-:Y:S01]  /*3e10*/  UIADD3 UR15, UPT, UPT, UR15, 0x2800, URZ ;  /* 0x000028000f0f7890 */ /* 0x000fe2000fffe0ff */
        /* <DEDUP_REMOVED lines=34> */
[----:B------:R1:W-:Y:S06]  /*4040*/  MEMBAR.ALL.CTA ;  /* 0x0000000000007992 */ /* 0x0003ec0000008000 */
[----:B-1----:R-:W1:Y:S02]  /*4050*/  FENCE.VIEW.ASYNC.S ;  /* 0x00000000000073c6 */ /* 0x002e640000000000 */
[----:B-1----:R-:W-:Y:S06]  /*4060*/  BAR.SYNC.DEFER_BLOCKING 0x0 ;  /* 0x0000000000007b1d */ /* 0x002fec0000010000 */
[----:B------:R-:W-:Y:S05]  /*4070*/  @P1 BRA `(.L_x_9) ;  /* 0x00000000003c1947 */ /* 0x000fea0003800000 */
[----:B------:R-:W-:Y:S01]  /*4080*/  UMOV UR20, UR6 ;  /* 0x0000000600147c82 */ /* 0x000fe20008000000 */
[----:B------:R-:W-:Y:S01]  /*4090*/  UMOV UR21, 0x80004020 ;  /* 0x8000402000157882 */ /* 0x000fe20000000000 */
[----:B------:R-:W-:Y:S01]  /*40a0*/  UMOV UR22, UR8 ;  /* 0x0000000800167c82 */ /* 0x000fe20008000000 */
[----:B------:R-:W-:Y:S01]  /*40b0*/  UMOV UR23, 0x80004020 ;  /* 0x8000402000177882 */ /* 0x000fe20000000000 */
[----:B------:R-:W-:Y:S01]  /*40c0*/  UMOV UR24, 0x0 ;  /* 0x0000000000187882 */ /* 0x000fe20000000000 */
[----:B------:R-:W-:Y:S01]  /*40d0*/  UMOV UR25, 0x4048010 ;  /* 0x0404801000197882 */ /* 0x000fe20000000000 */
[----:B------:R-:W-:Y:S01]  /*40e0*/  UMOV UR10, UR15 ;  /* 0x0000000f000a7c82 */ /* 0x000fe20008000000 */
[----:B------:R-:W-:Y:S01]  /*40f0*/  UMOV UR11, URZ ;  /* 0x000000ff000b7c82 */ /* 0x000fe20008000000 */
[----:B------:R-:W-:Y:S01]  /*4100*/  UMOV UR32, 0x0 ;  /* 0x0000000000207882 */ /* 0x000fe20000000000 */
[----:B------:R-:W-:Y:S01]  /*4110*/  UMOV UR33, 0x4048010 ;  /* 0x0404801000217882 */ /* 0x000fe20000000000 */
[----:B------:R1:W-:Y:S01]  /*4120*/  UTCQMMA gdesc[UR20], gdesc[UR22], tmem[UR12], tmem[UR24], idesc[UR25], UPT ;  /* 0x00ff1816140075ea */ /* 0x0003e2000b80030c */
[----:B------:R-:W-:Y:S01]  /*4130*/  UMOV UR5, UR10 ;  /* 0x0000000a00057c82 */ /* 0x000fe20008000000 */
[----:B------:R1:W-:Y:S01]  /*4140*/  UTCQMMA gdesc[UR16], gdesc[UR18], tmem[UR12], tmem[UR32], idesc[UR33], UPT ;  /* 0x00ff2012100075ea */ /* 0x0003e2000b80030c */
[----:B------:R1:W-:Y:S01]  /*4150*/  UTCBAR [UR5], URZ ;  /* 0x000000ff050073e9 */ /* 0x0003e200080000ff */
[----:B------:R-:W-:-:S02]  /*4160*/  NOP ;  /* 0x0000000000007918 */ /* 0x000fc40000000000 */
.L_x_9:
[----:B------:R-:W-:Y:S01]  /*4170*/  VIADD R107, R107, 0xffffffff ;  /* 0xffffffff6b6b7836 */ /* 0x000fe20000000000 */
[----:B------:R-:W-:Y:S01]  /*4180*/  UIADD3 UR30, UPT, UPT, UR30, 0x1, URZ ;  /* 0x000000011e1e7890 */ /* 0x000fe2000fffe0ff */
[----:B------:R-:W-:Y:S02]  /*4190*/  IMAD.U32 R82, RZ, RZ, UR4 ;  /* 0x00000004ff527e24 */ /* 0x000fe4000f8e00ff */
[----:B------:R-:W-:Y:S01]  /*41a0*/  VIADD R108, R108, 0xffffffc0 ;  /* 0xffffffc06c6c7836 */ /* 0x000fe20000000000 */
[----:B------:R-:W-:Y:S01]  /*41b0*/  ISETP.NE.U32.AND P2, PT, R107, RZ, PT ;  /* 0x000000ff6b00720c */ /* 0x000fe20003f45070 */
[----:B------:R-:W-:-:S04]  /*41c0*/  UISETP.GT.AND UP0, UPT, UR30, 0x1, UPT ;  /* 0x000000011e00788c */ /* 0x000fc8000bf04270 */
[----:B-1----:R-:W-:Y:S02]  /*41d0*/  USEL UR5, URZ, 0x1, !UP0 ;  /* 0x00000001ff057887 */ /* 0x002fe4000c000000 */
[----:B------:R-:W-:Y:S02]  /*41e0*/  USEL UR30, UR30, URZ, !UP0 ;  /* 0x000000ff1e1e7287 */ /* 0x000fe4000c000000 */
[----:B------:R-:W-:-:S04]  /*41f0*/  ULOP3.LUT UR5, UR4, UR5, URZ, 0x3c, !UPT ;  /* 0x0000000504057292 */ /* 0x000fc8000f8e3cff */
[----:B------:R-:W-:Y:S08]  /*4200*/  @P2 BRA `(.L_x_10) ;  /* 0xffffffe800bc2947 */ /* 0x000ff0000383ffff */
.L_x_7:
[----:B------:R-:W-:-:S13]  /*4210*/  ISETP.GE.AND P1, PT, R4, 0x40, PT ;  /* 0x000000400400780c */ /* 0x000fda0003f26270 */
[----:B------:R-:W-:Y:S05]  /*4220*/  @!P1 BRA `(.L_x_11) ;  /* 0x0000000000109947 */ /* 0x000fea0003800000 */
[----:B------:R-:W-:-:S06]  /*4230*/  USHF.L.U32 UR4, UR4, 0x1f, URZ ;  /* 0x0000001f04047899 */ /* 0x000fcc00080006ff */
[----:B------:R-:W-:-:S04]  /*4240*/  IMAD.U32 R4, RZ, RZ, UR4 ;  /* 0x00000004ff047e24 */ /* 0x000fc8000f8e00ff */
[----:B------:R-:W1:Y:S02]  /*4250*/  SYNCS.PHASECHK.TRANS64.TRYWAIT P1, [UR15], R4 ;  /* 0x00000004ff0075a7 */ /* 0x000e64000802110f */
[----:B-1----:R-:W-:Y:S05]  /*4260*/  @!P1 BRA `(.L_x_12) ;  /* 0x0000000800589947 */ /* 0x002fea0003800000 */
.L_x_11:
[----:B------:R-:W-:Y:S01]  /*4270*/  BAR.SYNC.DEFER_BLOCKING 0x0 ;  /* 0x0000000000007b1d */ /* 0x000fe20000010000 */
[--C-:B------:R-:W-:Y:S01]  /*4280*/  SHF.R.U32.HI R19, RZ, 0x1, R0.reuse ;  /* 0x00000001ff137819 */ /* 0x100fe20000011600 */
[C---:B------:R-:W-:Y:S01]  /*4290*/  IMAD.SHL.U32 R21, R0.reuse, 0x10, RZ ;  /* 0x0000001000157824 */ /* 0x040fe200078e00ff */
[----:B------:R-:W-:Y:S02]  /*42a0*/  ISETP.GE.U32.AND P6, PT, R0, 0x20, PT ;  /* 0x000000200000780c */ /* 0x000fe40003fc6070 */
[----:B------:R-:W-:Y:S01]  /*42b0*/  LOP3.LUT R19, R19, 0x30, RZ, 0xc0, !PT ;  /* 0x0000003013137812 */ /* 0x000fe200078ec0ff */
[----:B------:R-:W1:Y:S03]  /*42c0*/  LDCU UR4, c[0x0][0x3b4] ;  /* 0x00007680ff0477ac */ /* 0x000e660008000800 */
[----:B------:R-:W-:Y:S01]  /*42d0*/  LOP3.LUT R19, R19, 0x1f, R0, 0xf8, !PT ;  /* 0x0000001f13137812 */ /* 0x000fe200078ef800 */
[----:B------:R-:W2:Y:S04]  /*42e0*/  LDCU.128 UR8, c[0x0][0x390] ;  /* 0x00007200ff0877ac */ /* 0x000ea80008000c00 */
[----:B------:R-:W-:Y:S01]  /*42f0*/  IMAD.SHL.U32 R20, R19, 0x20, RZ ;  /* 0x0000002013147824 */ /* 0x000fe200078e00ff */
[----:B------:R-:W3:Y:S04]  /*4300*/  LDCU UR5, c[0x0][0x3b8] ;  /* 0x00007700ff0577ac */ /* 0x000ee80008000800 */
[----:B------:R-:W-:-:S04]  /*4310*/  LOP3.LUT R20, R20, 0x300, RZ, 0xc0, !PT ;  /* 0x0000030014147812 */ /* 0x000fc800078ec0ff */
[----:B------:R-:W-:Y:S01]  /*4320*/  LOP3.LUT R20, R20, 0x70, R21, 0xf8, !PT ;  /* 0x0000007014147812 */ /* 0x000fe200078ef815 */
[----:B------:R-:W4:Y:S02]  /*4330*/  @!P0 SYNCS.CCTL.IV [UR13+0x2800] ;  /* 0x00280000ff0089b1 */ /* 0x000f24000800000d */
[----:B----4-:R-:W-:Y:S06]  /*4340*/  BAR.SYNC.DEFER_BLOCKING 0x0 ;  /* 0x0000000000007b1d */ /* 0x010fec0000010000 */
[----:B0-----:R-:W-:Y:S01]  /*4350*/  LDTM.16dp32bit_t0_t15.x8 R4, tmem[UR14] ;  /* 0x0000000e000479ee */ /* 0x001fe20008980000 */
[----:B------:R-:W0:Y:S01]  /*4360*/  LDTM.16dp32bit_t16_t31.x8 R4, tmem[UR14+0x8] ;  /* 0x0000080e000479ee */ /* 0x000e2200089a0000 */
[----:B------:R-:W4:Y:S01]  /*4370*/  @!P0 SYNCS.CCTL.IV [UR13+0x2808] ;  /* 0x00280800ff0089b1 */ /* 0x000f22000800000d */
[----:B------:R-:W-:Y:S01]  /*4380*/  NOP ;  /* 0x0000000000007918 */ /* 0x000fe20000000000 */
[----:B--2---:R-:W-:-:S04]  /*4390*/  ISETP.GE.AND P0, PT, R18, UR10, PT ;  /* 0x0000000a12007c0c */ /* 0x004fc8000bf06270 */
[----:B------:R-:W-:Y:S02]  /*43a0*/  ISETP.LT.AND P1, PT, R2, UR11, !P0 ;  /* 0x0000000b02007c0c */ /* 0x000fe4000c721270 */
[----:B0-----:R-:W-:Y:S01]  /*43b0*/  F2FP.SATFINITE.E4M3.F32.PACK_AB_MERGE_C R4, R5, R4, RZ ;  /* 0x000000040504723e */ /* 0x001fe200048070ff */
[----:B------:R-:W-:Y:S01]  /*43c0*/  IMAD.SHL.U32 R5, R19, 0x8, RZ ;  /* 0x0000000813057824 */ /* 0x000fe200078e00ff */
[----:B------:R-:W-:Y:S01]  /*43d0*/  F2FP.SATFINITE.E4M3.F32.PACK_AB_MERGE_C R6, R7, R6, RZ ;  /* 0x000000060706723e */ /* 0x000fe200048070ff */
[----:B------:R-:W-:Y:S01]  /*43e0*/  IMAD.SHL.U32 R19, R19, 0x4, RZ ;  /* 0x0000000413137824 */ /* 0x000fe200078e00ff */
[----:B------:R-:W-:Y:S02]  /*43f0*/  F2FP.SATFINITE.E4M3.F32.PACK_AB_MERGE_C R8, R9, R8, RZ ;  /* 0x000000080908723e */ /* 0x000fe400048070ff */
[----:B------:R-:W-:Y:S02]  /*4400*/  LOP3.LUT R22, R5, 0x1c0, RZ, 0xc0, !PT ;  /* 0x000001c005167812 */ /* 0x000fe400078ec0ff */
[----:B------:R-:W-:-:S02]  /*4410*/  LOP3.LUT R5, R4, 0xffff, RZ, 0xc0, !PT ;  /* 0x0000ffff04057812 */ /* 0x000fc400078ec0ff */
[----:B------:R-:W-:Y:S02]  /*4420*/  LOP3.LUT R6, R6, 0xffff, RZ, 0xc0, !PT ;  /* 0x0000ffff06067812 */ /* 0x000fe400078ec0ff */
[----:B------:R-:W-:Y:S02]  /*4430*/  LOP3.LUT R7, R8, 0xffff, RZ, 0xc0, !PT ;  /* 0x0000ffff08077812 */ /* 0x000fe400078ec0ff */
[----:B------:R-:W-:Y:S02]  /*4440*/  SHF.R.U32.HI R4, RZ, 0x8, R5 ;  /* 0x00000008ff047819 */ /* 0x000fe40000011605 */
[--C-:B------:R-:W-:Y:S02]  /*4450*/  PRMT R8, R5, 0x3340, R6.reuse ;  /* 0x0000334005087816 */ /* 0x100fe40000000006 */
[----:B------:R-:W-:Y:S02]  /*4460*/  SHF.R.U32.HI R5, RZ, 0x8, R6 ;  /* 0x00000008ff057819 */ /* 0x000fe40000011606 */
[----:B------:R-:W-:-:S02]  /*4470*/  SHF.R.U32.HI R6, RZ, 0x8, R7 ;  /* 0x00000008ff067819 */ /* 0x000fc40000011607 */
[----:B------:R-:W-:Y:S02]  /*4480*/  LOP3.LUT R4, R4, 0xffff, RZ, 0xc0, !PT ;  /* 0x0000ffff04047812 */ /* 0x000fe400078ec0ff */
[----:B------:R-:W-:Y:S02]  /*4490*/  LOP3.LUT R5, R5, 0xffff, RZ, 0xc0, !PT ;  /* 0x0000ffff05057812 */ /* 0x000fe400078ec0ff */
[----:B------:R-:W-:Y:S02]  /*44a0*/  LOP3.LUT R6, R6, 0xffff, RZ, 0xc0, !PT ;  /* 0x0000ffff06067812 */ /* 0x000fe400078ec0ff */
[----:B------:R-:W-:Y:S02]  /*44b0*/  PRMT R7, R7, 0x3340, R0 ;  /* 0x0000334007077816 */ /* 0x000fe40000000000 */
[----:B------:R-:W-:Y:S01]  /*44c0*/  F2FP.SATFINITE.E4M3.F32.PACK_AB_MERGE_C R10, R11, R10, RZ ;  /* 0x0000000a0b0a723e */ /* 0x000fe200048070ff */
[----:B---3--:R-:W-:Y:S01]  /*44d0*/  IMAD R11, R15, UR5, RZ ;  /* 0x000000050f0b7c24 */ /* 0x008fe2000f8e02ff */
[----:B------:R-:W-:-:S02]  /*44e0*/  PRMT R5, R4, 0x3340, R5 ;  /* 0x0000334004057816 */ /* 0x000fc40000000005 */
[----:B------:R-:W-:Y:S02]  /*44f0*/  PRMT R6, R6, 0x3340, R1 ;  /* 0x0000334006067816 */ /* 0x000fe40000000001 */
[----:B------:R-:W-:Y:S01]  /*4500*/  PRMT R7, R8, 0x5410, R7 ;  /* 0x0000541008077816 */ /* 0x000fe20000000007 */
[----:B------:R-:W-:Y:S01]  /*4510*/  IMAD R8, R12, UR5, RZ ;  /* 0x000000050c087c24 */ /* 0x000fe2000f8e02ff */
[----:B------:R-:W-:Y:S02]  /*4520*/  LOP3.LUT R10, R10, 0xffff, RZ, 0xc0, !PT ;  /* 0x0000ffff0a0a7812 */ /* 0x000fe400078ec0ff */
[----:B------:R-:W-:Y:S02]  /*4530*/  LOP3.LUT R19, R20, 0xc0, R19, 0x78, !PT ;  /* 0x000000c014137812 */ /* 0x000fe400078e7813 */
[----:B------:R-:W-:Y:S02]  /*4540*/  PRMT R5, R5, 0x5410, R6 ;  /* 0x0000541005057816 */ /* 0x000fe40000000006 */
[--C-:B------:R-:W-:Y:S01]  /*4550*/  PRMT R6, R7, 0x4210, R10.reuse ;  /* 0x0000421007067816 */ /* 0x100fe2000000000a */
[----:B------:R-:W-:Y:S01]  /*4560*/  VIADD R19, R19, UR13 ;  /* 0x0000000d13137c36 */ /* 0x000fe20008000000 */
[----:B------:R-:W-:Y:S01]  /*4570*/  PRMT R7, R5, 0x5210, R10 ;  /* 0x0000521005077816 */ /* 0x000fe2000000000a */
[----:B------:R-:W-:Y:S01]  /*4580*/  IMAD R5, R2, UR5, RZ ;  /* 0x0000000502057c24 */ /* 0x000fe2000f8e02ff */
[----:B------:R-:W-:-:S02]  /*4590*/  SHF.R.S32.HI R4, RZ, 0x2, R0 ;  /* 0x00000002ff047819 */ /* 0x000fc40000011400 */
[----:B------:R-:W-:Y:S01]  /*45a0*/  LOP3.LUT R21, R22, 0x30, R21, 0xf8, !PT ;  /* 0x0000003016157812 */ /* 0x000fe200078ef815 */
[----:B----4-:R0:W-:Y:S01]  /*45b0*/  STSM.16.M88.2 [R19], R6 ;  /* 0x0000000613007844 */ /* 0x0101e20000000100 */
[----:B------:R-:W-:Y:S01]  /*45c0*/  SGXT R4, R4, 0x1 ;  /* 0x000000010404781a */ /* 0x000fe20000000200 */
[----:B------:R-:W-:Y:S03]  /*45d0*/  BAR.SYNC.DEFER_BLOCKING 0x0 ;  /* 0x0000000000007b1d */ /* 0x000fe60000010000 */
[----:B------:R-:W-:Y:S01]  /*45e0*/  LOP3.LUT R21, R21, 0x240, R4, 0x78, !PT ;  /* 0x0000024015157812 */ /* 0x000fe200078e7804 */
[----:B-1----:R-:W-:Y:S01]  /*45f0*/  IMAD R4, R18, UR4, RZ ;  /* 0x0000000412047c24 */ /* 0x002fe2000f8e02ff */
[----:B------:R-:W-:Y:S01]  /*4600*/  ISETP.LT.AND P2, PT, R3, UR11, !P0 ;  /* 0x0000000b03007c0c */ /* 0x000fe2000c741270 */
[----:B------:R-:W-:-:S03]  /*4610*/  IMAD R18, R17, UR5, RZ ;  /* 0x0000000511127c24 */ /* 0x000fc6000f8e02ff */
[----:B------:R-:W-:Y:S01]  /*4620*/  IADD3 R22, P3, PT, R4, UR8, RZ ;  /* 0x0000000804167c10 */ /* 0x000fe2000ff7e0ff */
[----:B0-----:R-:W-:-:S03]  /*4630*/  IMAD R7, R3, UR5, RZ ;  /* 0x0000000503077c24 */ /* 0x001fc6000f8e02ff */
[----:B------:R-:W-:Y:S02]  /*4640*/  LEA.HI.X.SX32 R24, R4, UR9, 0x1, P3 ;  /* 0x0000000904187c11 */ /* 0x000fe400098f0eff */
[-C--:B------:R-:W-:Y:S02]  /*4650*/  IADD3 R2, P3, PT, R5, R22.reuse, RZ ;  /* 0x0000001605027210 */ /* 0x080fe40007f7e0ff */
[----:B------:R-:W-:Y:S02]  /*4660*/  IADD3 R4, P4, PT, R7, R22, RZ ;  /* 0x0000001607047210 */ /* 0x000fe40007f9e0ff */
[----:B------:R-:W-:Y:S02]  /*4670*/  LEA.HI.X.SX32 R3, R5, R24, 0x1, P3 ;  /* 0x0000001805037211 */ /* 0x000fe400018f0eff */
[----:B------:R-:W-:Y:S01]  /*4680*/  ISETP.LT.AND P3, PT, R12, UR11, !P0 ;  /* 0x0000000b0c007c0c */ /* 0x000fe2000c761270 */
[----:B------:R-:W-:Y:S01]  /*4690*/  IMAD R12, R16, UR5, RZ ;  /* 0x00000005100c7c24 */ /* 0x000fe2000f8e02ff */
[----:B------:R-:W-:-:S02]  /*46a0*/  IADD3 R6, P5, PT, R8, R22, RZ ;  /* 0x0000001608067210 */ /* 0x000fc40007fbe0ff */
[-C--:B------:R-:W-:Y:S01]  /*46b0*/  LEA.HI.X.SX32 R5, R7, R24.reuse, 0x1, P4 ;  /* 0x0000001807057211 */ /* 0x080fe200020f0eff */
[----:B------:R-:W0:Y:S01]  /*46c0*/  LDSM.16.M88.2 R20, [R21+UR13] ;  /* 0x0000000d1514783b */ /* 0x000e220008000100 */
[----:B------:R-:W-:Y:S02]  /*46d0*/  LEA.HI.X.SX32 R7, R8, R24, 0x1, P5 ;  /* 0x0000001808077211 */ /* 0x000fe400028f0eff */
[C---:B------:R-:W-:Y:S01]  /*46e0*/  ISETP.LT.AND P4, PT, R13.reuse, UR11, !P0 ;  /* 0x0000000b0d007c0c */ /* 0x040fe2000c781270 */
[----:B------:R-:W-:Y:S01]  /*46f0*/  IMAD R13, R13, UR5, RZ ;  /* 0x000000050d0d7c24 */ /* 0x000fe2000f8e02ff */
[C---:B0-----:R-:W-:Y:S02]  /*4700*/  PRMT R9, R20.reuse, 0x7770, RZ ;  /* 0x0000777014097816 */ /* 0x041fe400000000ff */
[C---:B------:R-:W-:Y:S02]  /*4710*/  PRMT R19, R20.reuse, 0x7771, RZ ;  /* 0x0000777114137816 */ /* 0x040fe400000000ff */
[----:B------:R-:W-:Y:S01]  /*4720*/  PRMT R23, R20, 0x7772, RZ ;  /* 0x0000777214177816 */ /* 0x000fe200000000ff */
[----:B------:R0:W-:Y:S04]  /*4730*/  @P1 STG.E.U8 desc[UR26][R2.64], R9 ;  /* 0x0000000902001986 */ /* 0x0001e8000c10111a */
[----:B------:R1:W-:Y:S04]  /*4740*/  @P2 STG.E.U8 desc[UR26][R4.64], R19 ;  /* 0x0000001304002986 */ /* 0x0003e8000c10111a */
[----:B------:R2:W-:Y:S01]  /*4750*/  @P3 STG.E.U8 desc[UR26][R6.64], R23 ;  /* 0x0000001706003986 */ /* 0x0005e2000c10111a */
[C---:B------:R-:W-:Y:S01]  /*4760*/  ISETP.LT.AND P3, PT, R14.reuse, UR11, !P0 ;  /* 0x0000000b0e007c0c */ /* 0x040fe2000c761270 */
[----:B------:R-:W-:Y:S01]  /*4770*/  IMAD R14, R14, UR5, RZ ;  /* 0x000000050e0e7c24 */ /* 0x000fe2000f8e02ff */
[----:B0-----:R-:W-:-:S04]  /*4780*/  IADD3 R2, P1, PT, R13, R22, RZ ;  /* 0x000000160d027210 */ /* 0x001fc80007f3e0ff */
[-C--:B------:R-:W-:Y:S02]  /*4790*/  IADD3 R8, P2, PT, R14, R22.reuse, RZ ;  /* 0x000000160e087210 */ /* 0x080fe40007f5e0ff */
[----:B-1----:R-:W-:Y:S02]  /*47a0*/  IADD3 R4, P5, PT, R11, R22, RZ ;  /* 0x000000160b047210 */ /* 0x002fe40007fbe0ff */
[----:B------:R-:W-:Y:S02]  /*47b0*/  LEA.HI.X.SX32 R3, R13, R24, 0x1, P1 ;  /* 0x000000180d037211 */ /* 0x000fe400008f0eff */
[----:B------:R-:W-:Y:S02]  /*47c0*/  IADD3 R10, P1, PT, R12, R22, RZ ;  /* 0x000000160c0a7210 */ /* 0x000fe40007f3e0ff */
[-C--:B------:R-:W-:Y:S02]  /*47d0*/  LEA.HI.X.SX32 R9, R14, R24.reuse, 0x1, P2 ;  /* 0x000000180e097211 */ /* 0x080fe400010f0eff */
[----:B------:R-:W-:-:S02]  /*47e0*/  LEA.HI.X.SX32 R5, R11, R24, 0x1, P5 ;  /* 0x000000180b057211 */ /* 0x000fc400028f0eff */
[----:B------:R-:W-:Y:S02]  /*47f0*/  ISETP.LT.AND P2, PT, R15, UR11, !P0 ;  /* 0x0000000b0f007c0c */ /* 0x000fe4000c741270 */
[----:B------:R-:W-:Y:S02]  /*4800*/  LEA.HI.X.SX32 R11, R12, R24, 0x1, P1 ;  /* 0x000000180c0b7211 */ /* 0x000fe400008f0eff */
[----:B------:R-:W-:Y:S02]  /*4810*/  ISETP.LT.AND P1, PT, R16, UR11, !P0 ;  /* 0x0000000b10007c0c */ /* 0x000fe4000c721270 */
[----:B------:R-:W-:Y:S02]  /*4820*/  ISETP.LT.AND P0, PT, R17, UR11, !P0 ;  /* 0x0000000b11007c0c */ /* 0x000fe4000c701270 */
[----:B--2---:R-:W-:Y:S02]  /*4830*/  IADD3 R6, P5, PT, R18, R22, RZ ;  /* 0x0000001612067210 */ /* 0x004fe40007fbe0ff */
[----:B------:R-:W-:-:S02]  /*4840*/  PRMT R13, R20, 0x7773, RZ ;  /* 0x00007773140d7816 */ /* 0x000fc400000000ff */
[C---:B------:R-:W-:Y:S02]  /*4850*/  PRMT R15, R21.reuse, 0x7770, RZ ;  /* 0x00007770150f7816 */ /* 0x040fe400000000ff */
[C---:B------:R-:W-:Y:S01]  /*4860*/  PRMT R17, R21.reuse, 0x7771, RZ ;  /* 0x0000777115117816 */ /* 0x040fe200000000ff */
[----:B------:R0:W-:Y:S01]  /*4870*/  @P4 STG.E.U8 desc[UR26][R2.64], R13 ;  /* 0x0000000d02004986 */ /* 0x0001e2000c10111a */
[C---:B------:R-:W-:Y:S02]  /*4880*/  PRMT R19, R21.reuse, 0x7772, RZ ;  /* 0x0000777215137816 */ /* 0x040fe400000000ff */
[----:B------:R-:W-:Y:S01]  /*4890*/  LEA.HI.X.SX32 R7, R18, R24, 0x1, P5 ;  /* 0x0000001812077211 */ /* 0x000fe200028f0eff */
[----:B------:R0:W-:Y:S01]  /*48a0*/  @P3 STG.E.U8 desc[UR26][R8.64], R15 ;  /* 0x0000000f08003986 */ /* 0x0001e2000c10111a */
[----:B------:R-:W-:-:S03]  /*48b0*/  PRMT R21, R21, 0x7773, RZ ;  /* 0x0000777315157816 */ /* 0x000fc600000000ff */
[----:B------:R0:W-:Y:S04]  /*48c0*/  @P2 STG.E.U8 desc[UR26][R4.64], R17 ;  /* 0x0000001104002986 */ /* 0x0001e8000c10111a */
[----:B------:R0:W-:Y:S04]  /*48d0*/  @P1 STG.E.U8 desc[UR26][R10.64], R19 ;  /* 0x000000130a001986 */ /* 0x0001e8000c10111a */
[----:B------:R0:W-:Y:S01]  /*48e0*/  @P0 STG.E.U8 desc[UR26][R6.64], R21 ;  /* 0x0000001506000986 */ /* 0x0001e2000c10111a */
[----:B------:R-:W-:Y:S06]  /*48f0*/  BAR.SYNC.DEFER_BLOCKING 0x0 ;  /* 0x0000000000007b1d */ /* 0x000fec0000010000 */
[----:B------:R-:W-:Y:S05]  /*4900*/  @P6 BRA `(.L_x_13) ;  /* 0x00000000009c6947 */ /* 0x000fea0003800000 */
[----:B------:R-:W1:Y:S01]  /*4910*/  S2UR UR5, SR_CgaCtaId ;  /* 0x00000000000579c3 */ /* 0x000e620000008800 */
[----:B------:R-:W-:Y:S01]  /*4920*/  NOP ;  /* 0x0000000000007918 */ /* 0x000fe20000000000 */
[----:B------:R-:W-:Y:S01]  /*4930*/  UMOV UR4, 0x50 ;  /* 0x0000005000047882 */ /* 0x000fe20000000000 */
[----:B------:R-:W-:Y:S02]  /*4940*/  IMAD.U32 R0, RZ, RZ, UR12 ;  /* 0x0000000cff007e24 */ /* 0x000fe4000f8e00ff */
[----:B0-----:R-:W-:-:S03]  /*4950*/  IMAD.MOV.U32 R3, RZ, RZ, 0x1 ;  /* 0x00000001ff037424 */ /* 0x001fc600078e00ff */
[----:B------:R-:W-:-:S04]  /*4960*/  LOP3.LUT R0, R0, 0xffff, RZ, 0xc0, !PT ;  /* 0x0000ffff00007812 */ /* 0x000fc800078ec0ff */
[----:B------:R-:W-:-:S05]  /*4970*/  SHF.R.U32.HI R0, RZ, 0x5, R0 ;  /* 0x00000005ff007819 */ /* 0x000fca0000011600 */
[----:B------:R-:W-:Y:S01]  /*4980*/  VIADD R2, R0, 0x10 ;  /* 0x0000001000027836 */ /* 0x000fe20000000000 */
[----:B------:R-:W-:Y:S01]  /*4990*/  SHF.L.U32 R0, R3, R0, RZ ;  /* 0x0000000003007219 */ /* 0x000fe200000006ff */
[----:B-1----:R-:W-:-:S03]  /*49a0*/  ULEA UR6, UR5, UR4, 0x18 ;  /* 0x0000000405067291 */ /* 0x002fc6000f8ec0ff */
[----:B------:R-:W-:-:S04]  /*49b0*/  SHF.L.U32 R3, R3, R2, RZ ;  /* 0x0000000203037219 */ /* 0x000fc800000006ff */
[----:B------:R-:W-:Y:S02]  /*49c0*/  LOP3.LUT R0, R3, R0, RZ, 0xfc, !PT ;  /* 0x0000000003007212 */ /* 0x000fe400078efcff */
[----:B------:R-:W0:Y:S02]  /*49d0*/  LDS R5, [UR6] ;  /* 0x00000006ff057984 */ /* 0x000e240008000800 */
[C---:B------:R-:W-:Y:S02]  /*49e0*/  LOP3.LUT R2, R0.reuse, 0xffff, RZ, 0xc0, !PT ;  /* 0x0000ffff00027812 */ /* 0x040fe400078ec0ff */
[----:B0-----:R-:W-:-:S04]  /*49f0*/  LOP3.LUT R3, R0, 0xffff, R5, 0x80, !PT ;  /* 0x0000ffff00037812 */ /* 0x001fc800078e8005 */
[----:B------:R-:W-:-:S13]  /*4a00*/  ISETP.NE.AND P0, PT, R3, R2, PT ;  /* 0x000000020300720c */ /* 0x000fda0003f05270 */
[----:B------:R-:W-:Y:S05]  /*4a10*/  @P0 BRA `(.L_x_14) ;  /* 0x0000000000500947 */ /* 0x000fea0003800000 */
[----:B------:R-:W-:Y:S02]  /*4a20*/  SHF.R.U32.HI R5, RZ, 0x10, R5 ;  /* 0x00000010ff057819 */ /* 0x000fe40000011605 */
[----:B------:R-:W-:-:S04]  /*4a30*/  SHF.R.U32.HI R2, RZ, 0x10, R0 ;  /* 0x00000010ff027819 */ /* 0x000fc80000011600 */
[----:B------:R-:W-:-:S04]  /*4a40*/  LOP3.LUT R5, R5, R2, RZ, 0xc0, !PT ;  /* 0x0000000205057212 */ /* 0x000fc800078ec0ff */
[----:B------:R-:W-:-:S13]  /*4a50*/  ISETP.NE.AND P0, PT, R5, R2, PT ;  /* 0x000000020500720c */ /* 0x000fda0003f05270 */
[----:B------:R-:W-:Y:S05]  /*4a60*/  @P0 BRA `(.L_x_15) ;  /* 0x0000000000300947 */ /* 0x000fea0003800000 */
[----:B------:R-:W-:Y:S01]  /*4a70*/  R2UR UR4, R0 ;  /* 0x00000000000472ca */ /* 0x000fe200000e0000 */
[----:B------:R-:W-:Y:S01]  /*4a80*/  VOTEU.ANY UR5, UPT, PT ;  /* 0x0000000000057886 */ /* 0x000fe200038e0100 */
[----:B------:R-:W0:Y:S01]  /*4a90*/  S2R R0, SR_LANEID ;  /* 0x0000000000007919 */ /* 0x000e220000000000 */
[----:B------:R-:W-:-:S10]  /*4aa0*/  UFLO.U32 UR5, UR5 ;  /* 0x00000005000572bd */ /* 0x000fd400080e0000 */
[----:B------:R-:W-:-:S06]  /*4ab0*/  ULOP3.LUT UR4, URZ, UR4, URZ, 0x33, !UPT ;  /* 0x00000004ff047292 */ /* 0x000fcc000f8e33ff */
[----:B------:R-:W-:-:S04]  /*4ac0*/  IMAD.U32 R2, RZ, RZ, UR4 ;  /* 0x00000004ff027e24 */ /* 0x000fc8000f8e00ff */
[----:B------:R-:W1:Y:S02]  /*4ad0*/  REDUX UR7, R2 ;  /* 0x00000000020773c4 */ /* 0x000e640000000000 */
[----:B------:R2:W-:Y:S01]  /*4ae0*/  UTCATOMSWS.AND URZ, UR4 ;  /* 0x0000000400ff79e3 */ /* 0x0005e20008000000 */
[----:B0-----:R-:W-:Y:S01]  /*4af0*/  ISETP.EQ.U32.AND P0, PT, R0, UR5, PT ;  /* 0x0000000500007c0c */ /* 0x001fe2000bf02070 */
[----:B-1----:R-:W-:-:S12]  /*4b00*/  IMAD.U32 R0, RZ, RZ, UR7 ;  /* 0x00000007ff007e24 */ /* 0x002fd8000f8e00ff */
[----:B------:R2:W-:Y:S01]  /*4b10*/  @P0 ATOMS.AND RZ, [UR6], R0 ;  /* 0x00000000ffff098c */ /* 0x0005e2000a800006 */
[----:B------:R-:W-:Y:S05]  /*4b20*/  BRA `(.L_x_13) ;  /* 0x0000000000147947 */ /* 0x000fea0003800000 */
.L_x_15:
[----:B------:R-:W-:-:S07]  /*4b30*/  MOV R2, 0x4b50 ;  /* 0x00004b5000027802 */ /* 0x000fce0000000f00 */
[----:B------:R-:W-:Y:S05]  /*4b40*/  CALL.REL.NOINC `($__internal_0_$__cuda_sm10x_tcgen05_guardrail_trap_col_being_dealloced_not_returned_by_alloc) ;  /* 0x00000000002c7944 */ /* 0x000fea0003c00000 */
[----:B------:R-:W-:Y:S05]  /*4b50*/  BRA `(.L_x_13) ;  /* 0x0000000000087947 */ /* 0x000fea0003800000 */
.L_x_14:
[----:B------:R-:W-:-:S07]  /*4b60*/  MOV R2, 0x4b80 ;  /* 0x00004b8000027802 */ /* 0x000fce0000000f00 */
[----:B------:R-:W-:Y:S05]  /*4b70*/  CALL.REL.NOINC `($__internal_2_$__cuda_sm10x_tcgen05_guardrail_trap_unallocated_columns_being_dealloced) ;  /* 0x0000000000387944 */ /* 0x000fea0003c00000 */
.L_x_13:
[----:B------:R-:W-:Y:S01]  /*4b80*/  NOP ;  /* 0x0000000000007918 */ /* 0x000fe20000000000 */
[----:B--2---:R-:W-:Y:S05]  /*4b90*/  EXIT ;  /* 0x000000000000794d */ /* 0x004fea0003800000 */
.L_x_8:
[----:B------:R-:W0:Y:S02]  /*4ba0*/  SYNCS.PHASECHK.TRANS64.TRYWAIT P6, [UR15], R82 ;  /* 0x00000052ff0075a7 */ /* 0x000e2400080c110f */
[----:B0-----:R-:W-:Y:S05]  /*4bb0*/  @!P6 BRA `(.L_x_8) ;  /* 0xfffffffc00f8e947 */ /* 0x001fea000383ffff */
[----:B------:R-:W-:Y:S05]  /*4bc0*/  BRA `(.L_x_16) ;  /* 0xffffffe400c07947 */ /* 0x000fea000383ffff */
.L_x_12:
[----:B------:R-:W1:Y:S02]  /*4bd0*/  SYNCS.PHASECHK.TRANS64.TRYWAIT P1, [UR15], R4 ;  /* 0x00000004ff0075a7 */ /* 0x000e64000802110f */
[----:B-1----:R-:W-:Y:S05]  /*4be0*/  @!P1 BRA `(.L_x_12) ;  /* 0xfffffffc00f89947 */ /* 0x002fea000383ffff */
[----:B------:R-:W-:Y:S05]  /*4bf0*/  BRA `(.L_x_11) ;  /* 0xfffffff4009c7947 */ /* 0x000fea000383ffff */
        .weak           $__internal_0_$__cuda_sm10x_tcgen05_guardrail_trap_col_being_dealloced_not_returned_by_alloc
        .type           $__internal_0_$__cuda_sm10x_tcgen05_guardrail_trap_col_being_dealloced_not_returned_by_alloc,@function
        .size           $__internal_0_$__cuda_sm10x_tcgen05_guardrail_trap_col_being_dealloced_not_returned_by_alloc,($__internal_1_$__cuda_sm10x_tcgen05_guardrail_trap_phase_invalid_during_alloc - $__internal_0_$__cuda_sm10x_tcgen05_guardrail_trap_col_being_dealloced_not_returned_by_alloc)
$__internal_0_$__cuda_sm10x_tcgen05_guardrail_trap_col_being_dealloced_not_returned_by_alloc:
[----:B------:R-:W-:Y:S05]  /*4c00*/  BPT.TRAP 0x1 ;  /* 0x000000040000795c */ /* 0x000fea0000300000 */
[----:B------:R-:W-:-:S04]  /*4c10*/  IMAD.MOV.U32 R3, RZ, RZ, 0x0 ;  /* 0x00000000ff037424 */ /* 0x000fc800078e00ff */
[----:B------:R-:W-:Y:S05]  /*4c20*/  RET.REL.NODEC R2 `(matmul_kernel) ;  /* 0xffffffb002f47950 */ /* 0x000fea0003c3ffff */
        .weak           $__internal_1_$__cuda_sm10x_tcgen05_guardrail_trap_phase_invalid_during_alloc
        .type           $__internal_1_$__cuda_sm10x_tcgen05_guardrail_trap_phase_invalid_during_alloc,@function
        .size           $__internal_1_$__cuda_sm10x_tcgen05_guardrail_trap_phase_invalid_during_alloc,($__internal_2_$__cuda_sm10x_tcgen05_guardrail_trap_unallocated_columns_being_dealloced - $__internal_1_$__cuda_sm10x_tcgen05_guardrail_trap_phase_invalid_during_alloc)
$__internal_1_$__cuda_sm10x_tcgen05_guardrail_trap_phase_invalid_during_alloc:
[----:B------:R-:W-:Y:S05]  /*4c30*/  BPT.TRAP 0x1 ;  /* 0x000000040000795c */ /* 0x000fea0000300000 */
[----:B------:R-:W-:-:S04]  /*4c40*/  IMAD.MOV.U32 R3, RZ, RZ, 0x0 ;  /* 0x00000000ff037424 */ /* 0x000fc800078e00ff */
[----:B------:R-:W-:Y:S05]  /*4c50*/  RET.REL.NODEC R2 `(matmul_kernel) ;  /* 0xffffffb002e87950 */ /* 0x000fea0003c3ffff */
        .weak           $__internal_2_$__cuda_sm10x_tcgen05_guardrail_trap_unallocated_columns_being_dealloced
        .type           $__internal_2_$__cuda_sm10x_tcgen05_guardrail_trap_unallocated_columns_being_dealloced,@function
        .size           $__internal_2_$__cuda_sm10x_tcgen05_guardrail_trap_unallocated_columns_being_dealloced,(.L_x_20 - $__internal_2_$__cuda_sm10x_tcgen05_guardrail_trap_unallocated_columns_being_dealloced)
$__internal_2_$__cuda_sm10x_tcgen05_guardrail_trap_unallocated_columns_being_dealloced:
[----:B------:R-:W-:Y:S05]  /*4c60*/  BPT.TRAP 0x1 ;  /* 0x000000040000795c */ /* 0x000fea0000300000 */
[----:B------:R-:W-:-:S04]  /*4c70*/  IMAD.MOV.U32 R3, RZ, RZ, 0x0 ;  /* 0x00000000ff037424 */ /* 0x000fc800078e00ff */
[----:B------:R-:W-:Y:S05]  /*4c80*/  RET.REL.NODEC R2 `(matmul_kernel) ;  /* 0xffffffb002dc7950 */ /* 0x000fea0003c3ffff */
.L_x_17:
[----:B------:R-:W-:-:S00]  /*4c90*/  BRA `(.L_x_17) ;  /* 0xfffffffc00fc7947 */ /* 0x000fc0000383ffff */
[----:B------:R-:W-:-:S00]  /*4ca0*/  NOP ;  /* 0x0000000000007918 */ /* 0x000fc00000000000 */
        /* <DEDUP_REMOVED lines=13> */
.L_x_20:


//--------------------- .nv.shared.matmul_kernel  --------------------------
	.section	.nv.shared.matmul_kernel,"aw",@nobits
	.sectionflags	@""
	.align	16
	.zero		1024


//--------------------- .nv.shared.reserved.0     --------------------------
	.section	.nv.shared.reserved.0,"aw",@nobits
	.align	8
	.weak		__nv_reservedSMEM_offset_0_alias
	.size		__nv_reservedSMEM_offset_0_alias, 0, 64
	.other		__nv_reservedSMEM_offset_0_alias,@"STO_CUDA_RESERVED_SHARED STV_DEFAULT"
__nv_reservedSMEM_offset_0_alias:
	.zero		0
.nv.shared.reserved.0:
	.zero		64
	.weak		__nv_reservedSMEM_allocation_phase
	.type		__nv_reservedSMEM_allocation_phase,@object
	.size		__nv_reservedSMEM_allocation_phase,(.L_0 - __nv_reservedSMEM_allocation_phase)
__nv_reservedSMEM_allocation_phase:
	.zero		1
.L_0:
	.zero		7
	.weak		__nv_reservedSMEM_devtool_atexit_pc
	.type		__nv_reservedSMEM_devtool_atexit_pc,@object
	.size		__nv_reservedSMEM_devtool_atexit_pc,(__nv_reservedSMEM_allocation_mask - __nv_reservedSMEM_devtool_atexit_pc)
__nv_reservedSMEM_devtool_atexit_pc:
	.zero		8
	.weak		__nv_reservedSMEM_allocation_mask
	.type		__nv_reservedSMEM_allocation_mask,@object
	.size		__nv_reservedSMEM_allocation_mask,(.L_2 - __nv_reservedSMEM_allocation_mask)
__nv_reservedSMEM_allocation_mask:
	.zero		4
.L_2:


//--------------------- .nv.constant0.matmul_kernel --------------------------
	.section	.nv.constant0.matmul_kernel,"a",@progbits
	.sectionflags	@""
	.align	4
.nv.constant0.matmul_kernel:
	.zero		976


//--------------------- SYMBOLS --------------------------

	.type		.nv.reservedSmem.offset0,@object
	.size		.nv.reservedSmem.offset0,0x4
	.type		.nv.reservedSmem.cap,@object
	.size		.nv.reservedSmem.cap,0x4
